//
// Generated by NVIDIA NVVM Compiler
//
// Compiler Build ID: CL-36424714
// Cuda compilation tools, release 13.0, V13.0.88
// Based on NVVM 20.0.0
//

.version 9.0
.target sm_100
.address_size 64

	// .globl	_Z15chain_reductionPKfPfi

.visible .entry _Z15chain_reductionPKfPfi(
	.param .u64 .ptr .align 1 _Z15chain_reductionPKfPfi_param_0,
	.param .u64 .ptr .align 1 _Z15chain_reductionPKfPfi_param_1,
	.param .u32 _Z15chain_reductionPKfPfi_param_2
)
{
	.reg .pred 	%p<7>;
	.reg .b32 	%r<31>;
	.reg .b32 	%f<25>;
	.reg .b64 	%rd<15>;

	ld.param.u64 	%rd3, [_Z15chain_reductionPKfPfi_param_0];
	ld.param.u64 	%rd2, [_Z15chain_reductionPKfPfi_param_1];
	ld.param.u32 	%r12, [_Z15chain_reductionPKfPfi_param_2];
	cvta.to.global.u64 	%rd1, %rd3;
	mov.u32 	%r13, %ctaid.x;
	mov.u32 	%r14, %ntid.x;
	mov.u32 	%r15, %tid.x;
	mad.lo.s32 	%r1, %r13, %r14, %r15;
	mov.u32 	%r16, %nctaid.x;
	mul.lo.s32 	%r2, %r16, %r14;
	setp.ge.s32 	%p1, %r1, %r12;
	mov.f32 	%f24, 0f00000000;
	@%p1 bra 	$L__BB0_7;
	add.s32 	%r17, %r1, %r2;
	max.s32 	%r18, %r12, %r17;
	setp.lt.s32 	%p2, %r17, %r12;
	selp.u32 	%r19, 1, 0, %p2;
	add.s32 	%r20, %r17, %r19;
	sub.s32 	%r21, %r18, %r20;
	div.u32 	%r22, %r21, %r2;
	add.s32 	%r3, %r22, %r19;
	and.b32  	%r23, %r3, 3;
	setp.eq.s32 	%p3, %r23, 3;
	mov.f32 	%f24, 0f00000000;
	mov.u32 	%r29, %r1;
	@%p3 bra 	$L__BB0_4;
	add.s32 	%r24, %r3, 1;
	and.b32  	%r25, %r24, 3;
	neg.s32 	%r27, %r25;
	mov.f32 	%f24, 0f00000000;
	mov.u32 	%r29, %r1;
$L__BB0_3:
	.pragma "nounroll";
	mul.wide.s32 	%rd4, %r29, 4;
	add.s64 	%rd5, %rd1, %rd4;
	ld.global.f32 	%f12, [%rd5];
	add.f32 	%f24, %f24, %f12;
	add.s32 	%r29, %r29, %r2;
	add.s32 	%r27, %r27, 1;
	setp.ne.s32 	%p4, %r27, 0;
	@%p4 bra 	$L__BB0_3;
$L__BB0_4:
	setp.lt.u32 	%p5, %r3, 3;
	@%p5 bra 	$L__BB0_7;
	mul.wide.s32 	%rd8, %r2, 4;
	shl.b32 	%r26, %r2, 2;
$L__BB0_6:
	mul.wide.s32 	%rd6, %r29, 4;
	add.s64 	%rd7, %rd1, %rd6;
	ld.global.f32 	%f13, [%rd7];
	add.f32 	%f14, %f24, %f13;
	add.s64 	%rd9, %rd7, %rd8;
	ld.global.f32 	%f15, [%rd9];
	add.f32 	%f16, %f14, %f15;
	add.s64 	%rd10, %rd9, %rd8;
	ld.global.f32 	%f17, [%rd10];
	add.f32 	%f18, %f16, %f17;
	add.s64 	%rd11, %rd10, %rd8;
	ld.global.f32 	%f19, [%rd11];
	add.f32 	%f24, %f18, %f19;
	add.s32 	%r29, %r26, %r29;
	setp.lt.s32 	%p6, %r29, %r12;
	@%p6 bra 	$L__BB0_6;
$L__BB0_7:
	cvta.to.global.u64 	%rd12, %rd2;
	mul.wide.u32 	%rd13, %r1, 4;
	add.s64 	%rd14, %rd12, %rd13;
	st.global.f32 	[%rd14], %f24;
	ret;

}
	// .globl	_Z21multi_accum_reductionPKfPfi
.visible .entry _Z21multi_accum_reductionPKfPfi(
	.param .u64 .ptr .align 1 _Z21multi_accum_reductionPKfPfi_param_0,
	.param .u64 .ptr .align 1 _Z21multi_accum_reductionPKfPfi_param_1,
	.param .u32 _Z21multi_accum_reductionPKfPfi_param_2
)
{
	.reg .pred 	%p<6>;
	.reg .b32 	%r<14>;
	.reg .b32 	%f<30>;
	.reg .b64 	%rd<15>;

	ld.param.u64 	%rd4, [_Z21multi_accum_reductionPKfPfi_param_0];
	ld.param.u64 	%rd3, [_Z21multi_accum_reductionPKfPfi_param_1];
	ld.param.u32 	%r8, [_Z21multi_accum_reductionPKfPfi_param_2];
	cvta.to.global.u64 	%rd1, %rd4;
	mov.u32 	%r9, %ctaid.x;
	mov.u32 	%r10, %ntid.x;
	mov.u32 	%r11, %tid.x;
	mad.lo.s32 	%r1, %r9, %r10, %r11;
	mov.u32 	%r12, %nctaid.x;
	mul.lo.s32 	%r2, %r12, %r10;
	setp.ge.s32 	%p1, %r1, %r8;
	mov.f32 	%f29, 0f00000000;
	@%p1 bra 	$L__BB1_10;
	mov.f32 	%f28, 0f00000000;
	mul.wide.s32 	%rd6, %r2, 4;
	mov.u32 	%r13, %r1;
	mov.f32 	%f27, %f28;
	mov.f32 	%f26, %f28;
	mov.f32 	%f25, %f28;
$L__BB1_2:
	mul.wide.s32 	%rd5, %r13, 4;
	add.s64 	%rd2, %rd1, %rd5;
	ld.global.f32 	%f16, [%rd2];
	add.f32 	%f25, %f25, %f16;
	add.s32 	%r4, %r13, %r2;
	setp.ge.s32 	%p2, %r4, %r8;
	@%p2 bra 	$L__BB1_4;
	add.s64 	%rd7, %rd2, %rd6;
	ld.global.f32 	%f17, [%rd7];
	add.f32 	%f26, %f26, %f17;
$L__BB1_4:
	add.s32 	%r5, %r4, %r2;
	setp.ge.s32 	%p3, %r5, %r8;
	@%p3 bra 	$L__BB1_6;
	mul.wide.s32 	%rd8, %r5, 4;
	add.s64 	%rd9, %rd1, %rd8;
	ld.global.f32 	%f18, [%rd9];
	add.f32 	%f27, %f27, %f18;
$L__BB1_6:
	add.s32 	%r6, %r5, %r2;
	setp.ge.s32 	%p4, %r6, %r8;
	@%p4 bra 	$L__BB1_8;
	mul.wide.s32 	%rd10, %r6, 4;
	add.s64 	%rd11, %rd1, %rd10;
	ld.global.f32 	%f19, [%rd11];
	add.f32 	%f28, %f28, %f19;
$L__BB1_8:
	add.s32 	%r13, %r6, %r2;
	setp.lt.s32 	%p5, %r13, %r8;
	@%p5 bra 	$L__BB1_2;
	add.f32 	%f20, %f25, %f26;
	add.f32 	%f21, %f20, %f27;
	add.f32 	%f29, %f21, %f28;
$L__BB1_10:
	cvta.to.global.u64 	%rd12, %rd3;
	mul.wide.u32 	%rd13, %r1, 4;
	add.s64 	%rd14, %rd12, %rd13;
	st.global.f32 	[%rd14], %f29;
	ret;

}
	// .globl	_Z15chained_computePfi
.visible .entry _Z15chained_computePfi(
	.param .u64 .ptr .align 1 _Z15chained_computePfi_param_0,
	.param .u32 _Z15chained_computePfi_param_1
)
{
	.reg .pred 	%p<2>;
	.reg .b32 	%r<6>;
	.reg .b32 	%f<42>;
	.reg .b64 	%rd<5>;

	ld.param.u64 	%rd1, [_Z15chained_computePfi_param_0];
	ld.param.u32 	%r2, [_Z15chained_computePfi_param_1];
	mov.u32 	%r3, %ctaid.x;
	mov.u32 	%r4, %ntid.x;
	mov.u32 	%r5, %tid.x;
	mad.lo.s32 	%r1, %r3, %r4, %r5;
	setp.ge.s32 	%p1, %r1, %r2;
	@%p1 bra 	$L__BB2_2;
	cvta.to.global.u64 	%rd2, %rd1;
	mul.wide.s32 	%rd3, %r1, 4;
	add.s64 	%rd4, %rd2, %rd3;
	ld.global.f32 	%f1, [%rd4];
	fma.rn.f32 	%f2, %f1, 0f3F8147AE, 0f3C23D70A;
	fma.rn.f32 	%f3, %f2, 0f3F7D70A4, 0fBC23D70A;
	fma.rn.f32 	%f4, %f3, 0f3F8147AE, 0f3C23D70A;
	fma.rn.f32 	%f5, %f4, 0f3F7D70A4, 0fBC23D70A;
	fma.rn.f32 	%f6, %f5, 0f3F8147AE, 0f3C23D70A;
	fma.rn.f32 	%f7, %f6, 0f3F7D70A4, 0fBC23D70A;
	fma.rn.f32 	%f8, %f7, 0f3F8147AE, 0f3C23D70A;
	fma.rn.f32 	%f9, %f8, 0f3F7D70A4, 0fBC23D70A;
	fma.rn.f32 	%f10, %f9, 0f3F8147AE, 0f3C23D70A;
	fma.rn.f32 	%f11, %f10, 0f3F7D70A4, 0fBC23D70A;
	fma.rn.f32 	%f12, %f11, 0f3F8147AE, 0f3C23D70A;
	fma.rn.f32 	%f13, %f12, 0f3F7D70A4, 0fBC23D70A;
	fma.rn.f32 	%f14, %f13, 0f3F8147AE, 0f3C23D70A;
	fma.rn.f32 	%f15, %f14, 0f3F7D70A4, 0fBC23D70A;
	fma.rn.f32 	%f16, %f15, 0f3F8147AE, 0f3C23D70A;
	fma.rn.f32 	%f17, %f16, 0f3F7D70A4, 0fBC23D70A;
	fma.rn.f32 	%f18, %f17, 0f3F8147AE, 0f3C23D70A;
	fma.rn.f32 	%f19, %f18, 0f3F7D70A4, 0fBC23D70A;
	fma.rn.f32 	%f20, %f19, 0f3F8147AE, 0f3C23D70A;
	fma.rn.f32 	%f21, %f20, 0f3F7D70A4, 0fBC23D70A;
	fma.rn.f32 	%f22, %f21, 0f3F8147AE, 0f3C23D70A;
	fma.rn.f32 	%f23, %f22, 0f3F7D70A4, 0fBC23D70A;
	fma.rn.f32 	%f24, %f23, 0f3F8147AE, 0f3C23D70A;
	fma.rn.f32 	%f25, %f24, 0f3F7D70A4, 0fBC23D70A;
	fma.rn.f32 	%f26, %f25, 0f3F8147AE, 0f3C23D70A;
	fma.rn.f32 	%f27, %f26, 0f3F7D70A4, 0fBC23D70A;
	fma.rn.f32 	%f28, %f27, 0f3F8147AE, 0f3C23D70A;
	fma.rn.f32 	%f29, %f28, 0f3F7D70A4, 0fBC23D70A;
	fma.rn.f32 	%f30, %f29, 0f3F8147AE, 0f3C23D70A;
	fma.rn.f32 	%f31, %f30, 0f3F7D70A4, 0fBC23D70A;
	fma.rn.f32 	%f32, %f31, 0f3F8147AE, 0f3C23D70A;
	fma.rn.f32 	%f33, %f32, 0f3F7D70A4, 0fBC23D70A;
	fma.rn.f32 	%f34, %f33, 0f3F8147AE, 0f3C23D70A;
	fma.rn.f32 	%f35, %f34, 0f3F7D70A4, 0fBC23D70A;
	fma.rn.f32 	%f36, %f35, 0f3F8147AE, 0f3C23D70A;
	fma.rn.f32 	%f37, %f36, 0f3F7D70A4, 0fBC23D70A;
	fma.rn.f32 	%f38, %f37, 0f3F8147AE, 0f3C23D70A;
	fma.rn.f32 	%f39, %f38, 0f3F7D70A4, 0fBC23D70A;
	fma.rn.f32 	%f40, %f39, 0f3F8147AE, 0f3C23D70A;
	fma.rn.f32 	%f41, %f40, 0f3F7D70A4, 0fBC23D70A;
	st.global.f32 	[%rd4], %f41;
$L__BB2_2:
	ret;

}
	// .globl	_Z19independent_computePfi
.visible .entry _Z19independent_computePfi(
	.param .u64 .ptr .align 1 _Z19independent_computePfi_param_0,
	.param .u32 _Z19independent_computePfi_param_1
)
{
	.reg .pred 	%p<2>;
	.reg .b32 	%r<6>;
	.reg .b32 	%f<102>;
	.reg .b64 	%rd<5>;

	ld.param.u64 	%rd1, [_Z19independent_computePfi_param_0];
	ld.param.u32 	%r2, [_Z19independent_computePfi_param_1];
	mov.u32 	%r3, %ctaid.x;
	mov.u32 	%r4, %ntid.x;
	mov.u32 	%r5, %tid.x;
	mad.lo.s32 	%r1, %r3, %r4, %r5;
	setp.ge.s32 	%p1, %r1, %r2;
	@%p1 bra 	$L__BB3_2;
	cvta.to.global.u64 	%rd2, %rd1;
	mul.wide.s32 	%rd3, %r1, 4;
	add.s64 	%rd4, %rd2, %rd3;
	ld.global.f32 	%f1, [%rd4];
	add.f32 	%f2, %f1, 0f3C23D70A;
	add.f32 	%f3, %f1, 0fBC23D70A;
	fma.rn.f32 	%f4, %f1, 0f3F8147AE, %f2;
	fma.rn.f32 	%f5, %f1, 0f3F7D70A4, %f4;
	add.f32 	%f6, %f3, %f5;
	add.f32 	%f7, %f6, 0f3C23D70A;
	add.f32 	%f8, %f6, 0fBC23D70A;
	fma.rn.f32 	%f9, %f6, 0f3F8147AE, %f7;
	fma.rn.f32 	%f10, %f6, 0f3F7D70A4, %f9;
	add.f32 	%f11, %f8, %f10;
	add.f32 	%f12, %f11, 0f3C23D70A;
	add.f32 	%f13, %f11, 0fBC23D70A;
	fma.rn.f32 	%f14, %f11, 0f3F8147AE, %f12;
	fma.rn.f32 	%f15, %f11, 0f3F7D70A4, %f14;
	add.f32 	%f16, %f13, %f15;
	add.f32 	%f17, %f16, 0f3C23D70A;
	add.f32 	%f18, %f16, 0fBC23D70A;
	fma.rn.f32 	%f19, %f16, 0f3F8147AE, %f17;
	fma.rn.f32 	%f20, %f16, 0f3F7D70A4, %f19;
	add.f32 	%f21, %f18, %f20;
	add.f32 	%f22, %f21, 0f3C23D70A;
	add.f32 	%f23, %f21, 0fBC23D70A;
	fma.rn.f32 	%f24, %f21, 0f3F8147AE, %f22;
	fma.rn.f32 	%f25, %f21, 0f3F7D70A4, %f24;
	add.f32 	%f26, %f23, %f25;
	add.f32 	%f27, %f26, 0f3C23D70A;
	add.f32 	%f28, %f26, 0fBC23D70A;
	fma.rn.f32 	%f29, %f26, 0f3F8147AE, %f27;
	fma.rn.f32 	%f30, %f26, 0f3F7D70A4, %f29;
	add.f32 	%f31, %f28, %f30;
	add.f32 	%f32, %f31, 0f3C23D70A;
	add.f32 	%f33, %f31, 0fBC23D70A;
	fma.rn.f32 	%f34, %f31, 0f3F8147AE, %f32;
	fma.rn.f32 	%f35, %f31, 0f3F7D70A4, %f34;
	add.f32 	%f36, %f33, %f35;
	add.f32 	%f37, %f36, 0f3C23D70A;
	add.f32 	%f38, %f36, 0fBC23D70A;
	fma.rn.f32 	%f39, %f36, 0f3F8147AE, %f37;
	fma.rn.f32 	%f40, %f36, 0f3F7D70A4, %f39;
	add.f32 	%f41, %f38, %f40;
	add.f32 	%f42, %f41, 0f3C23D70A;
	add.f32 	%f43, %f41, 0fBC23D70A;
	fma.rn.f32 	%f44, %f41, 0f3F8147AE, %f42;
	fma.rn.f32 	%f45, %f41, 0f3F7D70A4, %f44;
	add.f32 	%f46, %f43, %f45;
	add.f32 	%f47, %f46, 0f3C23D70A;
	add.f32 	%f48, %f46, 0fBC23D70A;
	fma.rn.f32 	%f49, %f46, 0f3F8147AE, %f47;
	fma.rn.f32 	%f50, %f46, 0f3F7D70A4, %f49;
	add.f32 	%f51, %f48, %f50;
	add.f32 	%f52, %f51, 0f3C23D70A;
	add.f32 	%f53, %f51, 0fBC23D70A;
	fma.rn.f32 	%f54, %f51, 0f3F8147AE, %f52;
	fma.rn.f32 	%f55, %f51, 0f3F7D70A4, %f54;
	add.f32 	%f56, %f53, %f55;
	add.f32 	%f57, %f56, 0f3C23D70A;
	add.f32 	%f58, %f56, 0fBC23D70A;
	fma.rn.f32 	%f59, %f56, 0f3F8147AE, %f57;
	fma.rn.f32 	%f60, %f56, 0f3F7D70A4, %f59;
	add.f32 	%f61, %f58, %f60;
	add.f32 	%f62, %f61, 0f3C23D70A;
	add.f32 	%f63, %f61, 0fBC23D70A;
	fma.rn.f32 	%f64, %f61, 0f3F8147AE, %f62;
	fma.rn.f32 	%f65, %f61, 0f3F7D70A4, %f64;
	add.f32 	%f66, %f63, %f65;
	add.f32 	%f67, %f66, 0f3C23D70A;
	add.f32 	%f68, %f66, 0fBC23D70A;
	fma.rn.f32 	%f69, %f66, 0f3F8147AE, %f67;
	fma.rn.f32 	%f70, %f66, 0f3F7D70A4, %f69;
	add.f32 	%f71, %f68, %f70;
	add.f32 	%f72, %f71, 0f3C23D70A;
	add.f32 	%f73, %f71, 0fBC23D70A;
	fma.rn.f32 	%f74, %f71, 0f3F8147AE, %f72;
	fma.rn.f32 	%f75, %f71, 0f3F7D70A4, %f74;
	add.f32 	%f76, %f73, %f75;
	add.f32 	%f77, %f76, 0f3C23D70A;
	add.f32 	%f78, %f76, 0fBC23D70A;
	fma.rn.f32 	%f79, %f76, 0f3F8147AE, %f77;
	fma.rn.f32 	%f80, %f76, 0f3F7D70A4, %f79;
	add.f32 	%f81, %f78, %f80;
	add.f32 	%f82, %f81, 0f3C23D70A;
	add.f32 	%f83, %f81, 0fBC23D70A;
	fma.rn.f32 	%f84, %f81, 0f3F8147AE, %f82;
	fma.rn.f32 	%f85, %f81, 0f3F7D70A4, %f84;
	add.f32 	%f86, %f83, %f85;
	add.f32 	%f87, %f86, 0f3C23D70A;
	add.f32 	%f88, %f86, 0fBC23D70A;
	fma.rn.f32 	%f89, %f86, 0f3F8147AE, %f87;
	fma.rn.f32 	%f90, %f86, 0f3F7D70A4, %f89;
	add.f32 	%f91, %f88, %f90;
	add.f32 	%f92, %f91, 0f3C23D70A;
	add.f32 	%f93, %f91, 0fBC23D70A;
	fma.rn.f32 	%f94, %f91, 0f3F8147AE, %f92;
	fma.rn.f32 	%f95, %f91, 0f3F7D70A4, %f94;
	add.f32 	%f96, %f93, %f95;
	add.f32 	%f97, %f96, 0f3C23D70A;
	add.f32 	%f98, %f96, 0fBC23D70A;
	fma.rn.f32 	%f99, %f96, 0f3F8147AE, %f97;
	fma.rn.f32 	%f100, %f96, 0f3F7D70A4, %f99;
	add.f32 	%f101, %f98, %f100;
	st.global.f32 	[%rd4], %f101;
$L__BB3_2:
	ret;

}
	// .globl	_Z16chain_matmul_badPKfS0_Pfi
.visible .entry _Z16chain_matmul_badPKfS0_Pfi(
	.param .u64 .ptr .align 1 _Z16chain_matmul_badPKfS0_Pfi_param_0,
	.param .u64 .ptr .align 1 _Z16chain_matmul_badPKfS0_Pfi_param_1,
	.param .u64 .ptr .align 1 _Z16chain_matmul_badPKfS0_Pfi_param_2,
	.param .u32 _Z16chain_matmul_badPKfS0_Pfi_param_3
)
{
	.reg .pred 	%p<10>;
	.reg .b32 	%r<40>;
	.reg .b32 	%f<67>;
	.reg .b64 	%rd<67>;

	ld.param.u64 	%rd14, [_Z16chain_matmul_badPKfS0_Pfi_param_0];
	ld.param.u64 	%rd15, [_Z16chain_matmul_badPKfS0_Pfi_param_1];
	ld.param.u32 	%r18, [_Z16chain_matmul_badPKfS0_Pfi_param_3];
	cvta.to.global.u64 	%rd1, %rd15;
	cvta.to.global.u64 	%rd2, %rd14;
	mov.u32 	%r19, %ctaid.y;
	mov.u32 	%r20, %ntid.y;
	mov.u32 	%r21, %tid.y;
	mad.lo.s32 	%r1, %r19, %r20, %r21;
	mov.u32 	%r22, %ctaid.x;
	mov.u32 	%r23, %ntid.x;
	mov.u32 	%r24, %tid.x;
	mad.lo.s32 	%r2, %r22, %r23, %r24;
	max.s32 	%r25, %r1, %r2;
	setp.ge.s32 	%p1, %r25, %r18;
	@%p1 bra 	$L__BB4_13;
	mul.lo.s32 	%r3, %r18, %r1;
	and.b32  	%r4, %r18, 7;
	setp.lt.u32 	%p2, %r18, 8;
	mov.f32 	%f66, 0f00000000;
	mov.b32 	%r38, 0;
	@%p2 bra 	$L__BB4_4;
	and.b32  	%r38, %r18, 2147483640;
	neg.s32 	%r36, %r38;
	mul.wide.s32 	%rd16, %r18, 4;
	add.s64 	%rd3, %rd1, %rd16;
	shl.b32 	%r7, %r18, 3;
	mul.wide.s32 	%rd17, %r18, 8;
	add.s64 	%rd4, %rd1, %rd17;
	mul.wide.s32 	%rd18, %r18, 12;
	add.s64 	%rd5, %rd1, %rd18;
	mul.wide.s32 	%rd19, %r18, 16;
	add.s64 	%rd6, %rd1, %rd19;
	mul.wide.s32 	%rd20, %r18, 20;
	add.s64 	%rd7, %rd1, %rd20;
	mul.wide.s32 	%rd21, %r18, 24;
	add.s64 	%rd8, %rd1, %rd21;
	mul.wide.s32 	%rd22, %r18, 28;
	add.s64 	%rd9, %rd1, %rd22;
	mul.wide.u32 	%rd23, %r3, 4;
	add.s64 	%rd24, %rd23, %rd2;
	add.s64 	%rd66, %rd24, 16;
	mov.f32 	%f66, 0f00000000;
	mov.u32 	%r35, %r2;
$L__BB4_3:
	.pragma "nounroll";
	mul.wide.s32 	%rd25, %r35, 4;
	add.s64 	%rd26, %rd3, %rd25;
	add.s64 	%rd27, %rd4, %rd25;
	add.s64 	%rd28, %rd5, %rd25;
	add.s64 	%rd29, %rd6, %rd25;
	add.s64 	%rd30, %rd7, %rd25;
	add.s64 	%rd31, %rd8, %rd25;
	add.s64 	%rd32, %rd9, %rd25;
	add.s64 	%rd33, %rd1, %rd25;
	ld.global.f32 	%f16, [%rd66+-16];
	ld.global.f32 	%f17, [%rd33];
	fma.rn.f32 	%f18, %f16, %f17, %f66;
	ld.global.f32 	%f19, [%rd66+-12];
	ld.global.f32 	%f20, [%rd26];
	fma.rn.f32 	%f21, %f19, %f20, %f18;
	ld.global.f32 	%f22, [%rd66+-8];
	ld.global.f32 	%f23, [%rd27];
	fma.rn.f32 	%f24, %f22, %f23, %f21;
	ld.global.f32 	%f25, [%rd66+-4];
	ld.global.f32 	%f26, [%rd28];
	fma.rn.f32 	%f27, %f25, %f26, %f24;
	ld.global.f32 	%f28, [%rd66];
	ld.global.f32 	%f29, [%rd29];
	fma.rn.f32 	%f30, %f28, %f29, %f27;
	ld.global.f32 	%f31, [%rd66+4];
	ld.global.f32 	%f32, [%rd30];
	fma.rn.f32 	%f33, %f31, %f32, %f30;
	ld.global.f32 	%f34, [%rd66+8];
	ld.global.f32 	%f35, [%rd31];
	fma.rn.f32 	%f36, %f34, %f35, %f33;
	ld.global.f32 	%f37, [%rd66+12];
	ld.global.f32 	%f38, [%rd32];
	fma.rn.f32 	%f66, %f37, %f38, %f36;
	add.s32 	%r36, %r36, 8;
	add.s32 	%r35, %r35, %r7;
	add.s64 	%rd66, %rd66, 32;
	setp.ne.s32 	%p3, %r36, 0;
	@%p3 bra 	$L__BB4_3;
$L__BB4_4:
	setp.eq.s32 	%p4, %r4, 0;
	@%p4 bra 	$L__BB4_12;
	and.b32  	%r13, %r18, 3;
	setp.lt.u32 	%p5, %r4, 4;
	@%p5 bra 	$L__BB4_7;
	add.s32 	%r27, %r38, %r3;
	mul.wide.u32 	%rd34, %r27, 4;
	add.s64 	%rd35, %rd2, %rd34;
	ld.global.f32 	%f40, [%rd35];
	mad.lo.s32 	%r28, %r38, %r18, %r2;
	mul.wide.s32 	%rd36, %r28, 4;
	add.s64 	%rd37, %rd1, %rd36;
	ld.global.f32 	%f41, [%rd37];
	fma.rn.f32 	%f42, %f40, %f41, %f66;
	cvt.u64.u32 	%rd38, %r3;
	cvt.u64.u32 	%rd39, %r38;
	add.s64 	%rd40, %rd39, %rd38;
	shl.b64 	%rd41, %rd40, 2;
	add.s64 	%rd42, %rd2, %rd41;
	ld.global.f32 	%f43, [%rd42+4];
	mul.wide.s32 	%rd43, %r18, 4;
	add.s64 	%rd44, %rd37, %rd43;
	ld.global.f32 	%f44, [%rd44];
	fma.rn.f32 	%f45, %f43, %f44, %f42;
	ld.global.f32 	%f46, [%rd42+8];
	add.s64 	%rd45, %rd44, %rd43;
	ld.global.f32 	%f47, [%rd45];
	fma.rn.f32 	%f48, %f46, %f47, %f45;
	ld.global.f32 	%f49, [%rd42+12];
	add.s64 	%rd46, %rd45, %rd43;
	ld.global.f32 	%f50, [%rd46];
	fma.rn.f32 	%f66, %f49, %f50, %f48;
	add.s32 	%r38, %r38, 4;
$L__BB4_7:
	setp.eq.s32 	%p6, %r13, 0;
	@%p6 bra 	$L__BB4_12;
	setp.eq.s32 	%p7, %r13, 1;
	@%p7 bra 	$L__BB4_10;
	add.s32 	%r29, %r38, %r3;
	mul.wide.u32 	%rd47, %r29, 4;
	add.s64 	%rd48, %rd2, %rd47;
	ld.global.f32 	%f52, [%rd48];
	mad.lo.s32 	%r30, %r38, %r18, %r2;
	mul.wide.s32 	%rd49, %r30, 4;
	add.s64 	%rd50, %rd1, %rd49;
	ld.global.f32 	%f53, [%rd50];
	fma.rn.f32 	%f54, %f52, %f53, %f66;
	cvt.u64.u32 	%rd51, %r3;
	cvt.u64.u32 	%rd52, %r38;
	add.s64 	%rd53, %rd52, %rd51;
	shl.b64 	%rd54, %rd53, 2;
	add.s64 	%rd55, %rd2, %rd54;
	ld.global.f32 	%f55, [%rd55+4];
	mul.wide.s32 	%rd56, %r18, 4;
	add.s64 	%rd57, %rd50, %rd56;
	ld.global.f32 	%f56, [%rd57];
	fma.rn.f32 	%f66, %f55, %f56, %f54;
	add.s32 	%r38, %r38, 2;
$L__BB4_10:
	and.b32  	%r31, %r18, 1;
	setp.eq.b32 	%p8, %r31, 1;
	not.pred 	%p9, %p8;
	@%p9 bra 	$L__BB4_12;
	add.s32 	%r32, %r38, %r3;
	mul.wide.u32 	%rd58, %r32, 4;
	add.s64 	%rd59, %rd2, %rd58;
	ld.global.f32 	%f57, [%rd59];
	mad.lo.s32 	%r33, %r38, %r18, %r2;
	mul.wide.s32 	%rd60, %r33, 4;
	add.s64 	%rd61, %rd1, %rd60;
	ld.global.f32 	%f58, [%rd61];
	fma.rn.f32 	%f66, %f57, %f58, %f66;
$L__BB4_12:
	ld.param.u64 	%rd65, [_Z16chain_matmul_badPKfS0_Pfi_param_2];
	add.s32 	%r34, %r3, %r2;
	cvta.to.global.u64 	%rd62, %rd65;
	mul.wide.s32 	%rd63, %r34, 4;
	add.s64 	%rd64, %rd62, %rd63;
	st.global.f32 	[%rd64], %f66;
$L__BB4_13:
	ret;

}
	// .globl	_Z21chain_matmul_unrolledPKfS0_Pfi
.visible .entry _Z21chain_matmul_unrolledPKfS0_Pfi(
	.param .u64 .ptr .align 1 _Z21chain_matmul_unrolledPKfS0_Pfi_param_0,
	.param .u64 .ptr .align 1 _Z21chain_matmul_unrolledPKfS0_Pfi_param_1,
	.param .u64 .ptr .align 1 _Z21chain_matmul_unrolledPKfS0_Pfi_param_2,
	.param .u32 _Z21chain_matmul_unrolledPKfS0_Pfi_param_3
)
{
	.reg .pred 	%p<16>;
	.reg .b32 	%r<88>;
	.reg .b32 	%f<172>;
	.reg .b64 	%rd<76>;

	ld.param.u64 	%rd9, [_Z21chain_matmul_unrolledPKfS0_Pfi_param_0];
	ld.param.u64 	%rd10, [_Z21chain_matmul_unrolledPKfS0_Pfi_param_1];
	ld.param.u32 	%r47, [_Z21chain_matmul_unrolledPKfS0_Pfi_param_3];
	cvta.to.global.u64 	%rd1, %rd10;
	cvta.to.global.u64 	%rd2, %rd9;
	mov.u32 	%r48, %ctaid.y;
	mov.u32 	%r49, %ntid.y;
	mov.u32 	%r50, %tid.y;
	mad.lo.s32 	%r1, %r48, %r49, %r50;
	mov.u32 	%r51, %ctaid.x;
	mov.u32 	%r52, %ntid.x;
	mov.u32 	%r53, %tid.x;
	mad.lo.s32 	%r2, %r51, %r52, %r53;
	max.s32 	%r54, %r1, %r2;
	setp.ge.s32 	%p1, %r54, %r47;
	@%p1 bra 	$L__BB5_21;
	setp.lt.u32 	%p2, %r47, 4;
	mov.b32 	%r85, 0;
	mov.f32 	%f171, 0f00000000;
	mov.f32 	%f157, %f171;
	mov.f32 	%f158, %f171;
	mov.f32 	%f159, %f171;
	@%p2 bra 	$L__BB5_8;
	mul.lo.s32 	%r3, %r47, %r1;
	add.s32 	%r57, %r47, -4;
	shr.u32 	%r58, %r57, 2;
	and.b32  	%r4, %r57, -4;
	add.s32 	%r5, %r58, 1;
	and.b32  	%r6, %r5, 3;
	setp.lt.u32 	%p3, %r57, 12;
	mov.f32 	%f159, 0f00000000;
	mov.b32 	%r80, 0;
	mov.f32 	%f158, %f159;
	mov.f32 	%f157, %f159;
	mov.f32 	%f171, %f159;
	@%p3 bra 	$L__BB5_5;
	shl.b32 	%r7, %r47, 4;
	and.b32  	%r60, %r5, 2147483644;
	neg.s32 	%r77, %r60;
	mov.f32 	%f159, 0f00000000;
	mov.b32 	%r80, 0;
	mul.wide.s32 	%rd15, %r47, 4;
	mov.u32 	%r78, %r2;
	mov.u32 	%r79, %r3;
$L__BB5_4:
	mul.wide.u32 	%rd11, %r79, 4;
	add.s64 	%rd12, %rd2, %rd11;
	ld.global.f32 	%f45, [%rd12];
	mul.wide.s32 	%rd13, %r78, 4;
	add.s64 	%rd14, %rd1, %rd13;
	ld.global.f32 	%f46, [%rd14];
	fma.rn.f32 	%f47, %f45, %f46, %f171;
	ld.global.f32 	%f48, [%rd12+4];
	add.s64 	%rd16, %rd14, %rd15;
	ld.global.f32 	%f49, [%rd16];
	fma.rn.f32 	%f50, %f48, %f49, %f157;
	ld.global.f32 	%f51, [%rd12+8];
	add.s64 	%rd17, %rd16, %rd15;
	ld.global.f32 	%f52, [%rd17];
	fma.rn.f32 	%f53, %f51, %f52, %f158;
	ld.global.f32 	%f54, [%rd12+12];
	add.s64 	%rd18, %rd17, %rd15;
	ld.global.f32 	%f55, [%rd18];
	fma.rn.f32 	%f56, %f54, %f55, %f159;
	ld.global.f32 	%f57, [%rd12+16];
	add.s64 	%rd19, %rd18, %rd15;
	ld.global.f32 	%f58, [%rd19];
	fma.rn.f32 	%f59, %f57, %f58, %f47;
	ld.global.f32 	%f60, [%rd12+20];
	add.s64 	%rd20, %rd19, %rd15;
	ld.global.f32 	%f61, [%rd20];
	fma.rn.f32 	%f62, %f60, %f61, %f50;
	ld.global.f32 	%f63, [%rd12+24];
	add.s64 	%rd21, %rd20, %rd15;
	ld.global.f32 	%f64, [%rd21];
	fma.rn.f32 	%f65, %f63, %f64, %f53;
	ld.global.f32 	%f66, [%rd12+28];
	add.s64 	%rd22, %rd21, %rd15;
	ld.global.f32 	%f67, [%rd22];
	fma.rn.f32 	%f68, %f66, %f67, %f56;
	ld.global.f32 	%f69, [%rd12+32];
	add.s64 	%rd23, %rd22, %rd15;
	ld.global.f32 	%f70, [%rd23];
	fma.rn.f32 	%f71, %f69, %f70, %f59;
	ld.global.f32 	%f72, [%rd12+36];
	add.s64 	%rd24, %rd23, %rd15;
	ld.global.f32 	%f73, [%rd24];
	fma.rn.f32 	%f74, %f72, %f73, %f62;
	ld.global.f32 	%f75, [%rd12+40];
	add.s64 	%rd25, %rd24, %rd15;
	ld.global.f32 	%f76, [%rd25];
	fma.rn.f32 	%f77, %f75, %f76, %f65;
	ld.global.f32 	%f78, [%rd12+44];
	add.s64 	%rd26, %rd25, %rd15;
	ld.global.f32 	%f79, [%rd26];
	fma.rn.f32 	%f80, %f78, %f79, %f68;
	ld.global.f32 	%f81, [%rd12+48];
	add.s64 	%rd27, %rd26, %rd15;
	ld.global.f32 	%f82, [%rd27];
	fma.rn.f32 	%f171, %f81, %f82, %f71;
	ld.global.f32 	%f83, [%rd12+52];
	add.s64 	%rd28, %rd27, %rd15;
	ld.global.f32 	%f84, [%rd28];
	fma.rn.f32 	%f157, %f83, %f84, %f74;
	ld.global.f32 	%f85, [%rd12+56];
	add.s64 	%rd29, %rd28, %rd15;
	ld.global.f32 	%f86, [%rd29];
	fma.rn.f32 	%f158, %f85, %f86, %f77;
	ld.global.f32 	%f87, [%rd12+60];
	add.s64 	%rd30, %rd29, %rd15;
	ld.global.f32 	%f88, [%rd30];
	fma.rn.f32 	%f159, %f87, %f88, %f80;
	add.s32 	%r80, %r80, 16;
	add.s32 	%r79, %r79, 16;
	add.s32 	%r78, %r78, %r7;
	add.s32 	%r77, %r77, 4;
	setp.eq.s32 	%p4, %r77, 0;
	@%p4 bra 	$L__BB5_5;
	bra.uni 	$L__BB5_4;
$L__BB5_5:
	add.s32 	%r85, %r4, 4;
	setp.eq.s32 	%p5, %r6, 0;
	@%p5 bra 	$L__BB5_8;
	mad.lo.s32 	%r75, %r80, %r47, %r2;
	mul.wide.s32 	%rd31, %r47, 8;
	add.s64 	%rd3, %rd1, %rd31;
	mul.wide.s32 	%rd32, %r47, 12;
	add.s64 	%rd4, %rd1, %rd32;
	neg.s32 	%r74, %r6;
	add.s32 	%r61, %r80, %r3;
	mul.wide.u32 	%rd33, %r61, 4;
	add.s64 	%rd34, %rd33, %rd2;
	add.s64 	%rd75, %rd34, 8;
	mul.wide.s32 	%rd36, %r47, 4;
$L__BB5_7:
	.pragma "nounroll";
	mul.wide.s32 	%rd35, %r75, 4;
	add.s64 	%rd37, %rd1, %rd35;
	add.s64 	%rd38, %rd37, %rd36;
	add.s64 	%rd39, %rd3, %rd35;
	add.s64 	%rd40, %rd4, %rd35;
	ld.global.f32 	%f89, [%rd75+-8];
	ld.global.f32 	%f90, [%rd37];
	fma.rn.f32 	%f171, %f89, %f90, %f171;
	ld.global.f32 	%f91, [%rd75+-4];
	ld.global.f32 	%f92, [%rd38];
	fma.rn.f32 	%f157, %f91, %f92, %f157;
	ld.global.f32 	%f93, [%rd75];
	ld.global.f32 	%f94, [%rd39];
	fma.rn.f32 	%f158, %f93, %f94, %f158;
	ld.global.f32 	%f95, [%rd75+4];
	ld.global.f32 	%f96, [%rd40];
	fma.rn.f32 	%f159, %f95, %f96, %f159;
	shl.b32 	%r62, %r47, 2;
	add.s32 	%r75, %r75, %r62;
	add.s32 	%r74, %r74, 1;
	setp.ne.s32 	%p6, %r74, 0;
	add.s64 	%rd75, %rd75, 16;
	@%p6 bra 	$L__BB5_7;
$L__BB5_8:
	setp.ge.u32 	%p7, %r85, %r47;
	@%p7 bra 	$L__BB5_20;
	mul.lo.s32 	%r18, %r47, %r1;
	sub.s32 	%r19, %r47, %r85;
	and.b32  	%r20, %r19, 7;
	sub.s32 	%r63, %r85, %r47;
	setp.gt.u32 	%p8, %r63, -8;
	@%p8 bra 	$L__BB5_12;
	mad.lo.s32 	%r83, %r85, %r47, %r2;
	shl.b32 	%r22, %r47, 3;
	add.s32 	%r82, %r85, %r18;
	and.b32  	%r64, %r19, -8;
	neg.s32 	%r81, %r64;
	mul.wide.s32 	%rd45, %r47, 4;
$L__BB5_11:
	.pragma "nounroll";
	mul.wide.s32 	%rd41, %r82, 4;
	add.s64 	%rd42, %rd2, %rd41;
	ld.global.f32 	%f98, [%rd42];
	mul.wide.s32 	%rd43, %r83, 4;
	add.s64 	%rd44, %rd1, %rd43;
	ld.global.f32 	%f99, [%rd44];
	fma.rn.f32 	%f100, %f98, %f99, %f171;
	ld.global.f32 	%f101, [%rd42+4];
	add.s64 	%rd46, %rd44, %rd45;
	ld.global.f32 	%f102, [%rd46];
	fma.rn.f32 	%f103, %f101, %f102, %f100;
	ld.global.f32 	%f104, [%rd42+8];
	add.s64 	%rd47, %rd46, %rd45;
	ld.global.f32 	%f105, [%rd47];
	fma.rn.f32 	%f106, %f104, %f105, %f103;
	ld.global.f32 	%f107, [%rd42+12];
	add.s64 	%rd48, %rd47, %rd45;
	ld.global.f32 	%f108, [%rd48];
	fma.rn.f32 	%f109, %f107, %f108, %f106;
	ld.global.f32 	%f110, [%rd42+16];
	add.s64 	%rd49, %rd48, %rd45;
	ld.global.f32 	%f111, [%rd49];
	fma.rn.f32 	%f112, %f110, %f111, %f109;
	ld.global.f32 	%f113, [%rd42+20];
	add.s64 	%rd50, %rd49, %rd45;
	ld.global.f32 	%f114, [%rd50];
	fma.rn.f32 	%f115, %f113, %f114, %f112;
	ld.global.f32 	%f116, [%rd42+24];
	add.s64 	%rd51, %rd50, %rd45;
	ld.global.f32 	%f117, [%rd51];
	fma.rn.f32 	%f118, %f116, %f117, %f115;
	ld.global.f32 	%f119, [%rd42+28];
	add.s64 	%rd52, %rd51, %rd45;
	ld.global.f32 	%f120, [%rd52];
	fma.rn.f32 	%f171, %f119, %f120, %f118;
	add.s32 	%r85, %r85, 8;
	add.s32 	%r83, %r83, %r22;
	add.s32 	%r82, %r82, 8;
	add.s32 	%r81, %r81, 8;
	setp.ne.s32 	%p9, %r81, 0;
	@%p9 bra 	$L__BB5_11;
$L__BB5_12:
	setp.eq.s32 	%p10, %r20, 0;
	@%p10 bra 	$L__BB5_20;
	and.b32  	%r42, %r19, 3;
	setp.lt.u32 	%p11, %r20, 4;
	@%p11 bra 	$L__BB5_15;
	add.s32 	%r65, %r85, %r18;
	mul.wide.s32 	%rd53, %r65, 4;
	add.s64 	%rd54, %rd2, %rd53;
	ld.global.f32 	%f122, [%rd54];
	mad.lo.s32 	%r66, %r85, %r47, %r2;
	mul.wide.s32 	%rd55, %r66, 4;
	add.s64 	%rd56, %rd1, %rd55;
	ld.global.f32 	%f123, [%rd56];
	fma.rn.f32 	%f124, %f122, %f123, %f171;
	ld.global.f32 	%f125, [%rd54+4];
	mul.wide.s32 	%rd57, %r47, 4;
	add.s64 	%rd58, %rd56, %rd57;
	ld.global.f32 	%f126, [%rd58];
	fma.rn.f32 	%f127, %f125, %f126, %f124;
	ld.global.f32 	%f128, [%rd54+8];
	add.s64 	%rd59, %rd58, %rd57;
	ld.global.f32 	%f129, [%rd59];
	fma.rn.f32 	%f130, %f128, %f129, %f127;
	ld.global.f32 	%f131, [%rd54+12];
	add.s64 	%rd60, %rd59, %rd57;
	ld.global.f32 	%f132, [%rd60];
	fma.rn.f32 	%f171, %f131, %f132, %f130;
	add.s32 	%r85, %r85, 4;
$L__BB5_15:
	setp.eq.s32 	%p12, %r42, 0;
	@%p12 bra 	$L__BB5_20;
	setp.eq.s32 	%p13, %r42, 1;
	@%p13 bra 	$L__BB5_18;
	add.s32 	%r67, %r85, %r18;
	mul.wide.s32 	%rd61, %r67, 4;
	add.s64 	%rd62, %rd2, %rd61;
	ld.global.f32 	%f134, [%rd62];
	mad.lo.s32 	%r68, %r85, %r47, %r2;
	mul.wide.s32 	%rd63, %r68, 4;
	add.s64 	%rd64, %rd1, %rd63;
	ld.global.f32 	%f135, [%rd64];
	fma.rn.f32 	%f136, %f134, %f135, %f171;
	ld.global.f32 	%f137, [%rd62+4];
	mul.wide.s32 	%rd65, %r47, 4;
	add.s64 	%rd66, %rd64, %rd65;
	ld.global.f32 	%f138, [%rd66];
	fma.rn.f32 	%f171, %f137, %f138, %f136;
	add.s32 	%r85, %r85, 2;
$L__BB5_18:
	and.b32  	%r69, %r19, 1;
	setp.eq.b32 	%p14, %r69, 1;
	not.pred 	%p15, %p14;
	@%p15 bra 	$L__BB5_20;
	add.s32 	%r70, %r85, %r18;
	mul.wide.s32 	%rd67, %r70, 4;
	add.s64 	%rd68, %rd2, %rd67;
	ld.global.f32 	%f139, [%rd68];
	mad.lo.s32 	%r71, %r85, %r47, %r2;
	mul.wide.s32 	%rd69, %r71, 4;
	add.s64 	%rd70, %rd1, %rd69;
	ld.global.f32 	%f140, [%rd70];
	fma.rn.f32 	%f171, %f139, %f140, %f171;
$L__BB5_20:
	ld.param.u64 	%rd74, [_Z21chain_matmul_unrolledPKfS0_Pfi_param_2];
	add.f32 	%f141, %f157, %f171;
	add.f32 	%f142, %f158, %f141;
	add.f32 	%f143, %f159, %f142;
	mad.lo.s32 	%r72, %r47, %r1, %r2;
	cvta.to.global.u64 	%rd71, %rd74;
	mul.wide.s32 	%rd72, %r72, 4;
	add.s64 	%rd73, %rd71, %rd72;
	st.global.f32 	[%rd73], %f143;
$L__BB5_21:
	ret;

}


// ===== COMPILED SASS (sm_100) =====

	.target	sm_100

	.elftype	@"ET_EXEC"


//--------------------- .note.nv.tkinfo           --------------------------
	.section	.note.nv.tkinfo,"",@"SHT_NOTE"
	.sectionflags	@"SHF_NOTE_NV_TKINFO"
	.tkinfo
        /*0018*/ 	.word	0x00000002
        /*0030*/ 	.string	""
        /*0030*/ 	.string	"ptxas"
        /*0030*/ 	.string	"Cuda compilation tools, release 13.0, V13.0.88"
        /*0030*/ 	.string	"Build cuda_13.0.r13.0/compiler.36424714_0"
        /*0030*/ 	.string	"-arch sm_100 -m 64 "



//--------------------- .note.nv.cuinfo           --------------------------
	.section	.note.nv.cuinfo,"",@"SHT_NOTE"
	.sectionflags	@"SHF_NOTE_NV_CUINFO"
        /*0018*/ 	.short	0x0002
        /*001a*/ 	.short	0x0064
        /*001c*/ 	.short	0x0082
	.zero		2


//--------------------- .nv.info                  --------------------------
	.section	.nv.info,"",@"SHT_CUDA_INFO"
	.align	4


	//----- nvinfo : EIATTR_REGCOUNT
	.align		4
        /*0000*/ 	.byte	0x04, 0x2f
        /*0002*/ 	.short	(.L_1 - .L_0)
	.align		4
.L_0:
        /*0004*/ 	.word	index@(_Z15chain_reductionPKfPfi)
        /*0008*/ 	.word	0x0000000f


	//----- nvinfo : EIATTR_FRAME_SIZE
	.align		4
.L_1:
        /*000c*/ 	.byte	0x04, 0x11
        /*000e*/ 	.short	(.L_3 - .L_2)
	.align		4
.L_2:
        /*0010*/ 	.word	index@(_Z15chain_reductionPKfPfi)
        /*0014*/ 	.word	0x00000000


	//----- nvinfo : EIATTR_REGCOUNT
	.align		4
.L_3:
        /*0018*/ 	.byte	0x04, 0x2f
        /*001a*/ 	.short	(.L_5 - .L_4)
	.align		4
.L_4:
        /*001c*/ 	.word	index@(_Z21multi_accum_reductionPKfPfi)
        /*0020*/ 	.word	0x00000015


	//----- nvinfo : EIATTR_FRAME_SIZE
	.align		4
.L_5:
        /*0024*/ 	.byte	0x04, 0x11
        /*0026*/ 	.short	(.L_7 - .L_6)
	.align		4
.L_6:
        /*0028*/ 	.word	index@(_Z21multi_accum_reductionPKfPfi)
        /*002c*/ 	.word	0x00000000


	//----- nvinfo : EIATTR_REGCOUNT
	.align		4
.L_7:
        /*0030*/ 	.byte	0x04, 0x2f
        /*0032*/ 	.short	(.L_9 - .L_8)
	.align		4
.L_8:
        /*0034*/ 	.word	index@(_Z15chained_computePfi)
        /*0038*/ 	.word	0x00000008


	//----- nvinfo : EIATTR_FRAME_SIZE
	.align		4
.L_9:
        /*003c*/ 	.byte	0x04, 0x11
        /*003e*/ 	.short	(.L_11 - .L_10)
	.align		4
.L_10:
        /*0040*/ 	.word	index@(_Z15chained_computePfi)
        /*0044*/ 	.word	0x00000000


	//----- nvinfo : EIATTR_REGCOUNT
	.align		4
.L_11:
        /*0048*/ 	.byte	0x04, 0x2f
        /*004a*/ 	.short	(.L_13 - .L_12)
	.align		4
.L_12:
        /*004c*/ 	.word	index@(_Z19independent_computePfi)
        /*0050*/ 	.word	0x00000008


	//----- nvinfo : EIATTR_FRAME_SIZE
	.align		4
.L_13:
        /*0054*/ 	.byte	0x04, 0x11
        /*0056*/ 	.short	(.L_15 - .L_14)
	.align		4
.L_14:
        /*0058*/ 	.word	index@(_Z19independent_computePfi)
        /*005c*/ 	.word	0x00000000


	//----- nvinfo : EIATTR_REGCOUNT
	.align		4
.L_15:
        /*0060*/ 	.byte	0x04, 0x2f
        /*0062*/ 	.short	(.L_17 - .L_16)
	.align		4
.L_16:
        /*0064*/ 	.word	index@(_Z16chain_matmul_badPKfS0_Pfi)
        /*0068*/ 	.word	0x0000001e


	//----- nvinfo : EIATTR_FRAME_SIZE
	.align		4
.L_17:
        /*006c*/ 	.byte	0x04, 0x11
        /*006e*/ 	.short	(.L_19 - .L_18)
	.align		4
.L_18:
        /*0070*/ 	.word	index@(_Z16chain_matmul_badPKfS0_Pfi)
        /*0074*/ 	.word	0x00000000


	//----- nvinfo : EIATTR_REGCOUNT
	.align		4
.L_19:
        /*0078*/ 	.byte	0x04, 0x2f
        /*007a*/ 	.short	(.L_21 - .L_20)
	.align		4
.L_20:
        /*007c*/ 	.word	index@(_Z21chain_matmul_unrolledPKfS0_Pfi)
        /*0080*/ 	.word	0x00000020


	//----- nvinfo : EIATTR_FRAME_SIZE
	.align		4
.L_21:
        /*0084*/ 	.byte	0x04, 0x11
        /*0086*/ 	.short	(.L_23 - .L_22)
	.align		4
.L_22:
        /*0088*/ 	.word	index@(_Z21chain_matmul_unrolledPKfS0_Pfi)
        /*008c*/ 	.word	0x00000000


	//----- nvinfo : EIATTR_MIN_STACK_SIZE
	.align		4
.L_23:
        /*0090*/ 	.byte	0x04, 0x12
        /*0092*/ 	.short	(.L_25 - .L_24)
	.align		4
.L_24:
        /*0094*/ 	.word	index@(_Z21chain_matmul_unrolledPKfS0_Pfi)
        /*0098*/ 	.word	0x00000000


	//----- nvinfo : EIATTR_MIN_STACK_SIZE
	.align		4
.L_25:
        /*009c*/ 	.byte	0x04, 0x12
        /*009e*/ 	.short	(.L_27 - .L_26)
	.align		4
.L_26:
        /*00a0*/ 	.word	index@(_Z16chain_matmul_badPKfS0_Pfi)
        /*00a4*/ 	.word	0x00000000


	//----- nvinfo : EIATTR_MIN_STACK_SIZE
	.align		4
.L_27:
        /*00a8*/ 	.byte	0x04, 0x12
        /*00aa*/ 	.short	(.L_29 - .L_28)
	.align		4
.L_28:
        /*00ac*/ 	.word	index@(_Z19independent_computePfi)
        /*00b0*/ 	.word	0x00000000


	//----- nvinfo : EIATTR_MIN_STACK_SIZE
	.align		4
.L_29:
        /*00b4*/ 	.byte	0x04, 0x12
        /*00b6*/ 	.short	(.L_31 - .L_30)
	.align		4
.L_30:
        /*00b8*/ 	.word	index@(_Z15chained_computePfi)
        /*00bc*/ 	.word	0x00000000


	//----- nvinfo : EIATTR_MIN_STACK_SIZE
	.align		4
.L_31:
        /*00c0*/ 	.byte	0x04, 0x12
        /*00c2*/ 	.short	(.L_33 - .L_32)
	.align		4
.L_32:
        /*00c4*/ 	.word	index@(_Z21multi_accum_reductionPKfPfi)
        /*00c8*/ 	.word	0x00000000


	//----- nvinfo : EIATTR_MIN_STACK_SIZE
	.align		4
.L_33:
        /*00cc*/ 	.byte	0x04, 0x12
        /*00ce*/ 	.short	(.L_35 - .L_34)
	.align		4
.L_34:
        /*00d0*/ 	.word	index@(_Z15chain_reductionPKfPfi)
        /*00d4*/ 	.word	0x00000000
.L_35:


//--------------------- .nv.compat                --------------------------
	.section	.nv.compat,"",@"SHT_CUDA_COMPAT_INFO"
	.align	4
        /*0000*/ 	.byte	0x02, 0x09, 0x00, 0x00, 0x02, 0x02, 0x01, 0x00, 0x02, 0x05, 0x05, 0x00, 0x03, 0x07, 0x01, 0x01
        /*0010*/ 	.byte	0x02, 0x03, 0x00, 0x00, 0x02, 0x06, 0x01, 0x00, 0x04, 0x0b, 0x08, 0x00, 0x09, 0x00, 0x00, 0x00
        /*0020*/ 	.byte	0x00, 0x00, 0x00, 0x00


//--------------------- .nv.info._Z21chain_matmul_unrolledPKfS0_Pfi --------------------------
	.section	.nv.info._Z21chain_matmul_unrolledPKfS0_Pfi,"",@"SHT_CUDA_INFO"
	.sectionflags	@""
	.align	4


	//----- nvinfo : EIATTR_CUDA_API_VERSION
	.align		4
        /*0000*/ 	.byte	0x04, 0x37
        /*0002*/ 	.short	(.L_37 - .L_36)
.L_36:
        /*0004*/ 	.word	0x00000082


	//----- nvinfo : EIATTR_KPARAM_INFO
	.align		4
.L_37:
        /*0008*/ 	.byte	0x04, 0x17
        /*000a*/ 	.short	(.L_39 - .L_38)
.L_38:
        /*000c*/ 	.word	0x00000000
        /*0010*/ 	.short	0x0003
        /*0012*/ 	.short	0x0018
        /*0014*/ 	.byte	0x00, 0xf0, 0x11, 0x00


	//----- nvinfo : EIATTR_KPARAM_INFO
	.align		4
.L_39:
        /*0018*/ 	.byte	0x04, 0x17
        /*001a*/ 	.short	(.L_41 - .L_40)
.L_40:
        /*001c*/ 	.word	0x00000000
        /*0020*/ 	.short	0x0002
        /*0022*/ 	.short	0x0010
        /*0024*/ 	.byte	0x00, 0xf5, 0x21, 0x00


	//----- nvinfo : EIATTR_KPARAM_INFO
	.align		4
.L_41:
        /*0028*/ 	.byte	0x04, 0x17
        /*002a*/ 	.short	(.L_43 - .L_42)
.L_42:
        /*002c*/ 	.word	0x00000000
        /*0030*/ 	.short	0x0001
        /*0032*/ 	.short	0x0008
        /*0034*/ 	.byte	0x00, 0xf5, 0x21, 0x00


	//----- nvinfo : EIATTR_KPARAM_INFO
	.align		4
.L_43:
        /*0038*/ 	.byte	0x04, 0x17
        /*003a*/ 	.short	(.L_45 - .L_44)
.L_44:
        /*003c*/ 	.word	0x00000000
        /*0040*/ 	.short	0x0000
        /*0042*/ 	.short	0x0000
        /*0044*/ 	.byte	0x00, 0xf5, 0x21, 0x00


	//----- nvinfo : EIATTR_SPARSE_MMA_MASK
	.align		4
.L_45:
        /*0048*/ 	.byte	0x03, 0x50
        /*004a*/ 	.short	0x0000


	//----- nvinfo : EIATTR_MAXREG_COUNT
	.align		4
        /*004c*/ 	.byte	0x03, 0x1b
        /*004e*/ 	.short	0x00ff


	//----- nvinfo : EIATTR_MERCURY_ISA_VERSION
	.align		4
        /*0050*/ 	.byte	0x03, 0x5f
        /*0052*/ 	.short	0x0101


	//----- nvinfo : EIATTR_VRC_CTA_INIT_COUNT
	.align		4
        /*0054*/ 	.byte	0x02, 0x4a
	.zero		1
	.zero		1


	//----- nvinfo : EIATTR_EXIT_INSTR_OFFSETS
	.align		4
        /*0058*/ 	.byte	0x04, 0x1c
        /*005a*/ 	.short	(.L_47 - .L_46)


	//   ....[0]....
.L_46:
        /*005c*/ 	.word	0x000000d0


	//   ....[1]....
        /*0060*/ 	.word	0x00001070


	//----- nvinfo : EIATTR_CBANK_PARAM_SIZE
	.align		4
.L_47:
        /*0064*/ 	.byte	0x03, 0x19
        /*0066*/ 	.short	0x001c


	//----- nvinfo : EIATTR_PARAM_CBANK
	.align		4
        /*0068*/ 	.byte	0x04, 0x0a
        /*006a*/ 	.short	(.L_49 - .L_48)
	.align		4
.L_48:
        /*006c*/ 	.word	index@(.nv.constant0._Z21chain_matmul_unrolledPKfS0_Pfi)
        /*0070*/ 	.short	0x0380
        /*0072*/ 	.short	0x001c


	//----- nvinfo : EIATTR_SW_WAR
	.align		4
.L_49:
        /*0074*/ 	.byte	0x04, 0x36
        /*0076*/ 	.short	(.L_51 - .L_50)
.L_50:
        /*0078*/ 	.word	0x00000008
.L_51:


//--------------------- .nv.info._Z16chain_matmul_badPKfS0_Pfi --------------------------
	.section	.nv.info._Z16chain_matmul_badPKfS0_Pfi,"",@"SHT_CUDA_INFO"
	.sectionflags	@""
	.align	4


	//----- nvinfo : EIATTR_CUDA_API_VERSION
	.align		4
        /*0000*/ 	.byte	0x04, 0x37
        /*0002*/ 	.short	(.L_53 - .L_52)
.L_52:
        /*0004*/ 	.word	0x00000082


	//----- nvinfo : EIATTR_KPARAM_INFO
	.align		4
.L_53:
        /*0008*/ 	.byte	0x04, 0x17
        /*000a*/ 	.short	(.L_55 - .L_54)
.L_54:
        /*000c*/ 	.word	0x00000000
        /*0010*/ 	.short	0x0003
        /*0012*/ 	.short	0x0018
        /*0014*/ 	.byte	0x00, 0xf0, 0x11, 0x00


	//----- nvinfo : EIATTR_KPARAM_INFO
	.align		4
.L_55:
        /*0018*/ 	.byte	0x04, 0x17
        /*001a*/ 	.short	(.L_57 - .L_56)
.L_56:
        /*001c*/ 	.word	0x00000000
        /*0020*/ 	.short	0x0002
        /*0022*/ 	.short	0x0010
        /*0024*/ 	.byte	0x00, 0xf5, 0x21, 0x00


	//----- nvinfo : EIATTR_KPARAM_INFO
	.align		4
.L_57:
        /*0028*/ 	.byte	0x04, 0x17
        /*002a*/ 	.short	(.L_59 - .L_58)
.L_58:
        /*002c*/ 	.word	0x00000000
        /*0030*/ 	.short	0x0001
        /*0032*/ 	.short	0x0008
        /*0034*/ 	.byte	0x00, 0xf5, 0x21, 0x00


	//----- nvinfo : EIATTR_KPARAM_INFO
	.align		4
.L_59:
        /*0038*/ 	.byte	0x04, 0x17
        /*003a*/ 	.short	(.L_61 - .L_60)
.L_60:
        /*003c*/ 	.word	0x00000000
        /*0040*/ 	.short	0x0000
        /*0042*/ 	.short	0x0000
        /*0044*/ 	.byte	0x00, 0xf5, 0x21, 0x00


	//----- nvinfo : EIATTR_SPARSE_MMA_MASK
	.align		4
.L_61:
        /*0048*/ 	.byte	0x03, 0x50
        /*004a*/ 	.short	0x0000


	//----- nvinfo : EIATTR_MAXREG_COUNT
	.align		4
        /*004c*/ 	.byte	0x03, 0x1b
        /*004e*/ 	.short	0x00ff


	//----- nvinfo : EIATTR_MERCURY_ISA_VERSION
	.align		4
        /*0050*/ 	.byte	0x03, 0x5f
        /*0052*/ 	.short	0x0101


	//----- nvinfo : EIATTR_VRC_CTA_INIT_COUNT
	.align		4
        /*0054*/ 	.byte	0x02, 0x4a
	.zero		1
	.zero		1


	//----- nvinfo : EIATTR_EXIT_INSTR_OFFSETS
	.align		4
        /*0058*/ 	.byte	0x04, 0x1c
        /*005a*/ 	.short	(.L_63 - .L_62)


	//   ....[0]....
.L_62:
        /*005c*/ 	.word	0x000000c0


	//   ....[1]....
        /*0060*/ 	.word	0x00000a90


	//----- nvinfo : EIATTR_CBANK_PARAM_SIZE
	.align		4
.L_63:
        /*0064*/ 	.byte	0x03, 0x19
        /*0066*/ 	.short	0x001c


	//----- nvinfo : EIATTR_PARAM_CBANK
	.align		4
        /*0068*/ 	.byte	0x04, 0x0a
        /*006a*/ 	.short	(.L_65 - .L_64)
	.align		4
.L_64:
        /*006c*/ 	.word	index@(.nv.constant0._Z16chain_matmul_badPKfS0_Pfi)
        /*0070*/ 	.short	0x0380
        /*0072*/ 	.short	0x001c


	//----- nvinfo : EIATTR_SW_WAR
	.align		4
.L_65:
        /*0074*/ 	.byte	0x04, 0x36
        /*0076*/ 	.short	(.L_67 - .L_66)
.L_66:
        /*0078*/ 	.word	0x00000008
.L_67:


//--------------------- .nv.info._Z19independent_computePfi --------------------------
	.section	.nv.info._Z19independent_computePfi,"",@"SHT_CUDA_INFO"
	.sectionflags	@""
	.align	4


	//----- nvinfo : EIATTR_CUDA_API_VERSION
	.align		4
        /*0000*/ 	.byte	0x04, 0x37
        /*0002*/ 	.short	(.L_69 - .L_68)
.L_68:
        /*0004*/ 	.word	0x00000082


	//----- nvinfo : EIATTR_KPARAM_INFO
	.align		4
.L_69:
        /*0008*/ 	.byte	0x04, 0x17
        /*000a*/ 	.short	(.L_71 - .L_70)
.L_70:
        /*000c*/ 	.word	0x00000000
        /*0010*/ 	.short	0x0001
        /*0012*/ 	.short	0x0008
        /*0014*/ 	.byte	0x00, 0xf0, 0x11, 0x00


	//----- nvinfo : EIATTR_KPARAM_INFO
	.align		4
.L_71:
        /*0018*/ 	.byte	0x04, 0x17
        /*001a*/ 	.short	(.L_73 - .L_72)
.L_72:
        /*001c*/ 	.word	0x00000000
        /*0020*/ 	.short	0x0000
        /*0022*/ 	.short	0x0000
        /*0024*/ 	.byte	0x00, 0xf5, 0x21, 0x00


	//----- nvinfo : EIATTR_SPARSE_MMA_MASK
	.align		4
.L_73:
        /*0028*/ 	.byte	0x03, 0x50
        /*002a*/ 	.short	0x0000


	//----- nvinfo : EIATTR_MAXREG_COUNT
	.align		4
        /*002c*/ 	.byte	0x03, 0x1b
        /*002e*/ 	.short	0x00ff


	//----- nvinfo : EIATTR_MERCURY_ISA_VERSION
	.align		4
        /*0030*/ 	.byte	0x03, 0x5f
        /*0032*/ 	.short	0x0101


	//----- nvinfo : EIATTR_VRC_CTA_INIT_COUNT
	.align		4
        /*0034*/ 	.byte	0x02, 0x4a
	.zero		1
	.zero		1


	//----- nvinfo : EIATTR_EXIT_INSTR_OFFSETS
	.align		4
        /*0038*/ 	.byte	0x04, 0x1c
        /*003a*/ 	.short	(.L_75 - .L_74)


	//   ....[0]....
.L_74:
        /*003c*/ 	.word	0x00000070


	//   ....[1]....
        /*0040*/ 	.word	0x00000710


	//----- nvinfo : EIATTR_CBANK_PARAM_SIZE
	.align		4
.L_75:
        /*0044*/ 	.byte	0x03, 0x19
        /*0046*/ 	.short	0x000c


	//----- nvinfo : EIATTR_PARAM_CBANK
	.align		4
        /*0048*/ 	.byte	0x04, 0x0a
        /*004a*/ 	.short	(.L_77 - .L_76)
	.align		4
.L_76:
        /*004c*/ 	.word	index@(.nv.constant0._Z19independent_computePfi)
        /*0050*/ 	.short	0x0380
        /*0052*/ 	.short	0x000c


	//----- nvinfo : EIATTR_SW_WAR
	.align		4
.L_77:
        /*0054*/ 	.byte	0x04, 0x36
        /*0056*/ 	.short	(.L_79 - .L_78)
.L_78:
        /*0058*/ 	.word	0x00000008
.L_79:


//--------------------- .nv.info._Z15chained_computePfi --------------------------
	.section	.nv.info._Z15chained_computePfi,"",@"SHT_CUDA_INFO"
	.sectionflags	@""
	.align	4


	//----- nvinfo : EIATTR_CUDA_API_VERSION
	.align		4
        /*0000*/ 	.byte	0x04, 0x37
        /*0002*/ 	.short	(.L_81 - .L_80)
.L_80:
        /*0004*/ 	.word	0x00000082


	//----- nvinfo : EIATTR_KPARAM_INFO
	.align		4
.L_81:
        /*0008*/ 	.byte	0x04, 0x17
        /*000a*/ 	.short	(.L_83 - .L_82)
.L_82:
        /*000c*/ 	.word	0x00000000
        /*0010*/ 	.short	0x0001
        /*0012*/ 	.short	0x0008
        /*0014*/ 	.byte	0x00, 0xf0, 0x11, 0x00


	//----- nvinfo : EIATTR_KPARAM_INFO
	.align		4
.L_83:
        /*0018*/ 	.byte	0x04, 0x17
        /*001a*/ 	.short	(.L_85 - .L_84)
.L_84:
        /*001c*/ 	.word	0x00000000
        /*0020*/ 	.short	0x0000
        /*0022*/ 	.short	0x0000
        /*0024*/ 	.byte	0x00, 0xf5, 0x21, 0x00


	//----- nvinfo : EIATTR_SPARSE_MMA_MASK
	.align		4
.L_85:
        /*0028*/ 	.byte	0x03, 0x50
        /*002a*/ 	.short	0x0000


	//----- nvinfo : EIATTR_MAXREG_COUNT
	.align		4
        /*002c*/ 	.byte	0x03, 0x1b
        /*002e*/ 	.short	0x00ff


	//----- nvinfo : EIATTR_MERCURY_ISA_VERSION
	.align		4
        /*0030*/ 	.byte	0x03, 0x5f
        /*0032*/ 	.short	0x0101


	//----- nvinfo : EIATTR_VRC_CTA_INIT_COUNT
	.align		4
        /*0034*/ 	.byte	0x02, 0x4a
	.zero		1
	.zero		1


	//----- nvinfo : EIATTR_EXIT_INSTR_OFFSETS
	.align		4
        /*0038*/ 	.byte	0x04, 0x1c
        /*003a*/ 	.short	(.L_87 - .L_86)


	//   ....[0]....
.L_86:
        /*003c*/ 	.word	0x00000070


	//   ....[1]....
        /*0040*/ 	.word	0x00000370


	//----- nvinfo : EIATTR_CBANK_PARAM_SIZE
	.align		4
.L_87:
        /*0044*/ 	.byte	0x03, 0x19
        /*0046*/ 	.short	0x000c


	//----- nvinfo : EIATTR_PARAM_CBANK
	.align		4
        /*0048*/ 	.byte	0x04, 0x0a
        /*004a*/ 	.short	(.L_89 - .L_88)
	.align		4
.L_88:
        /*004c*/ 	.word	index@(.nv.constant0._Z15chained_computePfi)
        /*0050*/ 	.short	0x0380
        /*0052*/ 	.short	0x000c


	//----- nvinfo : EIATTR_SW_WAR
	.align		4
.L_89:
        /*0054*/ 	.byte	0x04, 0x36
        /*0056*/ 	.short	(.L_91 - .L_90)
.L_90:
        /*0058*/ 	.word	0x00000008
.L_91:


//--------------------- .nv.info._Z21multi_accum_reductionPKfPfi --------------------------
	.section	.nv.info._Z21multi_accum_reductionPKfPfi,"",@"SHT_CUDA_INFO"
	.sectionflags	@""
	.align	4


	//----- nvinfo : EIATTR_CUDA_API_VERSION
	.align		4
        /*0000*/ 	.byte	0x04, 0x37
        /*0002*/ 	.short	(.L_93 - .L_92)
.L_92:
        /*0004*/ 	.word	0x00000082


	//----- nvinfo : EIATTR_KPARAM_INFO
	.align		4
.L_93:
        /*0008*/ 	.byte	0x04, 0x17
        /*000a*/ 	.short	(.L_95 - .L_94)
.L_94:
        /*000c*/ 	.word	0x00000000
        /*0010*/ 	.short	0x0002
        /*0012*/ 	.short	0x0010
        /*0014*/ 	.byte	0x00, 0xf0, 0x11, 0x00


	//----- nvinfo : EIATTR_KPARAM_INFO
	.align		4
.L_95:
        /*0018*/ 	.byte	0x04, 0x17
        /*001a*/ 	.short	(.L_97 - .L_96)
.L_96:
        /*001c*/ 	.word	0x00000000
        /*0020*/ 	.short	0x0001
        /*0022*/ 	.short	0x0008
        /*0024*/ 	.byte	0x00, 0xf5, 0x21, 0x00


	//----- nvinfo : EIATTR_KPARAM_INFO
	.align		4
.L_97:
        /*0028*/ 	.byte	0x04, 0x17
        /*002a*/ 	.short	(.L_99 - .L_98)
.L_98:
        /*002c*/ 	.word	0x00000000
        /*0030*/ 	.short	0x0000
        /*0032*/ 	.short	0x0000
        /*0034*/ 	.byte	0x00, 0xf5, 0x21, 0x00


	//----- nvinfo : EIATTR_SPARSE_MMA_MASK
	.align		4
.L_99:
        /*0038*/ 	.byte	0x03, 0x50
        /*003a*/ 	.short	0x0000


	//----- nvinfo : EIATTR_MAXREG_COUNT
	.align		4
        /*003c*/ 	.byte	0x03, 0x1b
        /*003e*/ 	.short	0x00ff


	//----- nvinfo : EIATTR_MERCURY_ISA_VERSION
	.align		4
        /*0040*/ 	.byte	0x03, 0x5f
        /*0042*/ 	.short	0x0101


	//----- nvinfo : EIATTR_VRC_CTA_INIT_COUNT
	.align		4
        /*0044*/ 	.byte	0x02, 0x4a
	.zero		1
	.zero		1


	//----- nvinfo : EIATTR_EXIT_INSTR_OFFSETS
	.align		4
        /*0048*/ 	.byte	0x04, 0x1c
        /*004a*/ 	.short	(.L_101 - .L_100)


	//   ....[0]....
.L_100:
        /*004c*/ 	.word	0x00000310


	//----- nvinfo : EIATTR_CRS_STACK_SIZE
	.align		4
.L_101:
        /*0050*/ 	.byte	0x04, 0x1e
        /*0052*/ 	.short	(.L_103 - .L_102)
.L_102:
        /*0054*/ 	.word	0x00000000


	//----- nvinfo : EIATTR_CBANK_PARAM_SIZE
	.align		4
.L_103:
        /*0058*/ 	.byte	0x03, 0x19
        /*005a*/ 	.short	0x0014


	//----- nvinfo : EIATTR_PARAM_CBANK
	.align		4
        /*005c*/ 	.byte	0x04, 0x0a
        /*005e*/ 	.short	(.L_105 - .L_104)
	.align		4
.L_104:
        /*0060*/ 	.word	index@(.nv.constant0._Z21multi_accum_reductionPKfPfi)
        /*0064*/ 	.short	0x0380
        /*0066*/ 	.short	0x0014


	//----- nvinfo : EIATTR_SW_WAR
	.align		4
.L_105:
        /*0068*/ 	.byte	0x04, 0x36
        /*006a*/ 	.short	(.L_107 - .L_106)
.L_106:
        /*006c*/ 	.word	0x00000008
.L_107:


//--------------------- .nv.info._Z15chain_reductionPKfPfi --------------------------
	.section	.nv.info._Z15chain_reductionPKfPfi,"",@"SHT_CUDA_INFO"
	.sectionflags	@""
	.align	4


	//----- nvinfo : EIATTR_CUDA_API_VERSION
	.align		4
        /*0000*/ 	.byte	0x04, 0x37
        /*0002*/ 	.short	(.L_109 - .L_108)
.L_108:
        /*0004*/ 	.word	0x00000082


	//----- nvinfo : EIATTR_KPARAM_INFO
	.align		4
.L_109:
        /*0008*/ 	.byte	0x04, 0x17
        /*000a*/ 	.short	(.L_111 - .L_110)
.L_110:
        /*000c*/ 	.word	0x00000000
        /*0010*/ 	.short	0x0002
        /*0012*/ 	.short	0x0010
        /*0014*/ 	.byte	0x00, 0xf0, 0x11, 0x00


	//----- nvinfo : EIATTR_KPARAM_INFO
	.align		4
.L_111:
        /*0018*/ 	.byte	0x04, 0x17
        /*001a*/ 	.short	(.L_113 - .L_112)
.L_112:
        /*001c*/ 	.word	0x00000000
        /*0020*/ 	.short	0x0001
        /*0022*/ 	.short	0x0008
        /*0024*/ 	.byte	0x00, 0xf5, 0x21, 0x00


	//----- nvinfo : EIATTR_KPARAM_INFO
	.align		4
.L_113:
        /*0028*/ 	.byte	0x04, 0x17
        /*002a*/ 	.short	(.L_115 - .L_114)
.L_114:
        /*002c*/ 	.word	0x00000000
        /*0030*/ 	.short	0x0000
        /*0032*/ 	.short	0x0000
        /*0034*/ 	.byte	0x00, 0xf5, 0x21, 0x00


	//----- nvinfo : EIATTR_SPARSE_MMA_MASK
	.align		4
.L_115:
        /*0038*/ 	.byte	0x03, 0x50
        /*003a*/ 	.short	0x0000


	//----- nvinfo : EIATTR_MAXREG_COUNT
	.align		4
        /*003c*/ 	.byte	0x03, 0x1b
        /*003e*/ 	.short	0x00ff


	//----- nvinfo : EIATTR_MERCURY_ISA_VERSION
	.align		4
        /*0040*/ 	.byte	0x03, 0x5f
        /*0042*/ 	.short	0x0101


	//----- nvinfo : EIATTR_VRC_CTA_INIT_COUNT
	.align		4
        /*0044*/ 	.byte	0x02, 0x4a
	.zero		1
	.zero		1


	//----- nvinfo : EIATTR_EXIT_INSTR_OFFSETS
	.align		4
        /*0048*/ 	.byte	0x04, 0x1c
        /*004a*/ 	.short	(.L_117 - .L_116)


	//   ....[0]....
.L_116:
        /*004c*/ 	.word	0x000004f0


	//----- nvinfo : EIATTR_CRS_STACK_SIZE
	.align		4
.L_117:
        /*0050*/ 	.byte	0x04, 0x1e
        /*0052*/ 	.short	(.L_119 - .L_118)
.L_118:
        /*0054*/ 	.word	0x00000000


	//----- nvinfo : EIATTR_CBANK_PARAM_SIZE
	.align		4
.L_119:
        /*0058*/ 	.byte	0x03, 0x19
        /*005a*/ 	.short	0x0014


	//----- nvinfo : EIATTR_PARAM_CBANK
	.align		4
        /*005c*/ 	.byte	0x04, 0x0a
        /*005e*/ 	.short	(.L_121 - .L_120)
	.align		4
.L_120:
        /*0060*/ 	.word	index@(.nv.constant0._Z15chain_reductionPKfPfi)
        /*0064*/ 	.short	0x0380
        /*0066*/ 	.short	0x0014


	//----- nvinfo : EIATTR_SW_WAR
	.align		4
.L_121:
        /*0068*/ 	.byte	0x04, 0x36
        /*006a*/ 	.short	(.L_123 - .L_122)
.L_122:
        /*006c*/ 	.word	0x00000008
.L_123:


//--------------------- .nv.callgraph             --------------------------
	.section	.nv.callgraph,"",@"SHT_CUDA_CALLGRAPH"
	.align	4
	.sectionentsize	8
	.align		4
        /*0000*/ 	.word	0x00000000
	.align		4
        /*0004*/ 	.word	0xffffffff
	.align		4
        /*0008*/ 	.word	0x00000000
	.align		4
        /*000c*/ 	.word	0xfffffffe
	.align		4
        /*0010*/ 	.word	0x00000000
	.align		4
        /*0014*/ 	.word	0xfffffffd
	.align		4
        /*0018*/ 	.word	0x00000000
	.align		4
        /*001c*/ 	.word	0xfffffffc


//--------------------- .text._Z21chain_matmul_unrolledPKfS0_Pfi --------------------------
	.section	.text._Z21chain_matmul_unrolledPKfS0_Pfi,"ax",@progbits
	.align	128
        .global         _Z21chain_matmul_unrolledPKfS0_Pfi
        .type           _Z21chain_matmul_unrolledPKfS0_Pfi,@function
        .size           _Z21chain_matmul_unrolledPKfS0_Pfi,(.L_x_28 - _Z21chain_matmul_unrolledPKfS0_Pfi)
        .other          _Z21chain_matmul_unrolledPKfS0_Pfi,@"STO_CUDA_ENTRY STV_DEFAULT"
_Z21chain_matmul_unrolledPKfS0_Pfi:
.text._Z21chain_matmul_unrolledPKfS0_Pfi:
[----:B------:R-:W-:Y:S01]  /*0000*/  LDC R1, c[0x0][0x37c] ;  /* 0x0000df00ff017b82 */ /* 0x000fe20000000800 */
[----:B------:R-:W0:Y:S07]  /*0010*/  S2R R3, SR_TID.Y ;  /* 0x0000000000037919 */ /* 0x000e2e0000002200 */
[----:B------:R-:W0:Y:S01]  /*0020*/  S2UR UR4, SR_CTAID.Y ;  /* 0x00000000000479c3 */ /* 0x000e220000002600 */
[----:B------:R-:W1:Y:S01]  /*0030*/  LDCU UR6, c[0x0][0x398] ;  /* 0x00007300ff0677ac */ /* 0x000e620008000800 */
[----:B------:R-:W2:Y:S06]  /*0040*/  S2R R5, SR_TID.X ;  /* 0x0000000000057919 */ /* 0x000eac0000002100 */
[----:B------:R-:W0:Y:S08]  /*0050*/  LDC R0, c[0x0][0x364] ;  /* 0x0000d900ff007b82 */ /* 0x000e300000000800 */
[----:B------:R-:W2:Y:S08]  /*0060*/  S2UR UR5, SR_CTAID.X ;  /* 0x00000000000579c3 */ /* 0x000eb00000002500 */
[----:B------:R-:W2:Y:S01]  /*0070*/  LDC R2, c[0x0][0x360] ;  /* 0x0000d800ff027b82 */ /* 0x000ea20000000800 */
[----:B0-----:R-:W-:-:S02]  /*0080*/  IMAD R0, R0, UR4, R3 ;  /* 0x0000000400007c24 */ /* 0x001fc4000f8e0203 */
[----:B--2---:R-:W-:Y:S01]  /*0090*/  IMAD R3, R2, UR5, R5 ;  /* 0x0000000502037c24 */ /* 0x004fe2000f8e0205 */
[----:B-1----:R-:W-:-:S04]  /*00a0*/  MOV R2, UR6 ;  /* 0x0000000600027c02 */ /* 0x002fc80008000f00 */
[----:B------:R-:W-:-:S04]  /*00b0*/  VIMNMX R5, PT, PT, R0, R3, !PT ;  /* 0x0000000300057248 */ /* 0x000fc80007fe0100 */
[----:B------:R-:W-:-:S13]  /*00c0*/  ISETP.GE.AND P0, PT, R5, R2, PT ;  /* 0x000000020500720c */ /* 0x000fda0003f06270 */
[----:B------:R-:W-:Y:S05]  /*00d0*/  @P0 EXIT ;  /* 0x000000000000094d */ /* 0x000fea0003800000 */
[----:B------:R-:W-:Y:S01]  /*00e0*/  ISETP.GE.U32.AND P0, PT, R2, 0x4, PT ;  /* 0x000000040200780c */ /* 0x000fe20003f06070 */
[----:B------:R-:W0:Y:S01]  /*00f0*/  LDCU.64 UR6, c[0x0][0x358] ;  /* 0x00006b00ff0677ac */ /* 0x000e220008000a00 */
[----:B------:R-:W-:Y:S01]  /*0100*/  HFMA2 R5, -RZ, RZ, 0, 0 ;  /* 0x00000000ff057431 */ /* 0x000fe200000001ff */
[----:B------:R-:W-:Y:S01]  /*0110*/  CS2R R14, SRZ ;  /* 0x00000000000e7805 */ /* 0x000fe2000001ff00 */
[----:B------:R-:W-:Y:S01]  /*0120*/  HFMA2 R18, -RZ, RZ, 0, 0 ;  /* 0x00000000ff127431 */ /* 0x000fe200000001ff */
[----:B------:R-:W-:-:S08]  /*0130*/  MOV R16, RZ ;  /* 0x000000ff00107202 */ /* 0x000fd00000000f00 */
[----:B------:R-:W-:Y:S05]  /*0140*/  @!P0 BRA `(.L_x_0) ;  /* 0x0000000800008947 */ /* 0x000fea0003800000 */
[----:B------:R-:W-:Y:S01]  /*0150*/  IADD3 R8, PT, PT, R2, -0x4, RZ ;  /* 0xfffffffc02087810 */ /* 0x000fe20007ffe0ff */
[----:B------:R-:W-:Y:S01]  /*0160*/  UMOV UR4, URZ ;  /* 0x000000ff00047c82 */ /* 0x000fe20008000000 */
[----:B------:R-:W-:Y:S01]  /*0170*/  IMAD R7, R0, R2, RZ ;  /* 0x0000000200077224 */ /* 0x000fe200078e02ff */
[----:B------:R-:W-:Y:S02]  /*0180*/  MOV R18, RZ ;  /* 0x000000ff00127202 */ /* 0x000fe40000000f00 */
[----:B------:R-:W-:Y:S02]  /*0190*/  CS2R R14, SRZ ;  /* 0x00000000000e7805 */ /* 0x000fe4000001ff00 */
[C---:B------:R-:W-:Y:S02]  /*01a0*/  ISETP.GE.U32.AND P1, PT, R8.reuse, 0xc, PT ;  /* 0x0000000c0800780c */ /* 0x040fe40003f26070 */
[----:B------:R-:W-:Y:S02]  /*01b0*/  LEA.HI R4, R8, 0x1, RZ, 0x1e ;  /* 0x0000000108047811 */ /* 0x000fe400078ff0ff */
[----:B------:R-:W-:-:S02]  /*01c0*/  MOV R16, RZ ;  /* 0x000000ff00107202 */ /* 0x000fc40000000f00 */
[----:B------:R-:W-:Y:S02]  /*01d0*/  LOP3.LUT R6, R4, 0x3, RZ, 0xc0, !PT ;  /* 0x0000000304067812 */ /* 0x000fe400078ec0ff */
[----:B------:R-:W-:Y:S02]  /*01e0*/  LOP3.LUT R8, R8, 0xfffffffc, RZ, 0xc0, !PT ;  /* 0xfffffffc08087812 */ /* 0x000fe400078ec0ff */
[----:B------:R-:W-:-:S03]  /*01f0*/  ISETP.NE.AND P0, PT, R6, RZ, PT ;  /* 0x000000ff0600720c */ /* 0x000fc60003f05270 */
[----:B------:R-:W-:Y:S10]  /*0200*/  @!P1 BRA `(.L_x_1) ;  /* 0x0000000400409947 */ /* 0x000ff40003800000 */
[----:B------:R-:W-:Y:S01]  /*0210*/  LOP3.LUT R4, R4, 0x7ffffffc, RZ, 0xc0, !PT ;  /* 0x7ffffffc04047812 */ /* 0x000fe200078ec0ff */
[----:B------:R-:W-:Y:S01]  /*0220*/  UMOV UR4, URZ ;  /* 0x000000ff00047c82 */ /* 0x000fe20008000000 */
[----:B------:R-:W-:Y:S02]  /*0230*/  MOV R18, RZ ;  /* 0x000000ff00127202 */ /* 0x000fe40000000f00 */
[----:B------:R-:W-:Y:S02]  /*0240*/  MOV R9, R3 ;  /* 0x0000000300097202 */ /* 0x000fe40000000f00 */
[----:B------:R-:W-:Y:S02]  /*0250*/  MOV R5, R7 ;  /* 0x0000000700057202 */ /* 0x000fe40000000f00 */
[----:B------:R-:W-:-:S07]  /*0260*/  IADD3 R4, PT, PT, -R4, RZ, RZ ;  /* 0x000000ff04047210 */ /* 0x000fce0007ffe1ff */
.L_x_2:
[----:B------:R-:W1:Y:S08]  /*0270*/  LDC.64 R12, c[0x0][0x380] ;  /* 0x0000e000ff0c7b82 */ /* 0x000e700000000a00 */
[----:B------:R-:W2:Y:S08]  /*0280*/  LDC.64 R20, c[0x0][0x388] ;  /* 0x0000e200ff147b82 */ /* 0x000eb00000000a00 */
[----:B------:R-:W3:Y:S01]  /*0290*/  LDC R2, c[0x0][0x398] ;  /* 0x0000e600ff027b82 */ /* 0x000ee20000000800 */
[----:B-1----:R-:W-:-:S05]  /*02a0*/  IMAD.WIDE.U32 R12, R5, 0x4, R12 ;  /* 0x00000004050c7825 */ /* 0x002fca00078e000c */
[----:B0-----:R-:W4:Y:S01]  /*02b0*/  LDG.E R11, desc[UR6][R12.64] ;  /* 0x000000060c0b7981 */ /* 0x001f22000c1e1900 */
[----:B--2---:R-:W-:-:S03]  /*02c0*/  IMAD.WIDE R20, R9, 0x4, R20 ;  /* 0x0000000409147825 */ /* 0x004fc600078e0214 */
[----:B------:R-:W2:Y:S04]  /*02d0*/  LDG.E R24, desc[UR6][R12.64+0x4] ;  /* 0x000004060c187981 */ /* 0x000ea8000c1e1900 */
[----:B------:R-:W4:Y:S01]  /*02e0*/  LDG.E R10, desc[UR6][R20.64] ;  /* 0x00000006140a7981 */ /* 0x000f22000c1e1900 */
[----:B---3--:R-:W-:-:S03]  /*02f0*/  IMAD.WIDE R28, R2, 0x4, R20 ;  /* 0x00000004021c7825 */ /* 0x008fc600078e0214 */
[----:B------:R-:W3:Y:S01]  /*0300*/  LDG.E R25, desc[UR6][R12.64+0x8] ;  /* 0x000008060c197981 */ /* 0x000ee2000c1e1900 */
[----:B------:R-:W-:-:S03]  /*0310*/  IMAD.WIDE R26, R2, 0x4, R28 ;  /* 0x00000004021a7825 */ /* 0x000fc600078e021c */
[----:B------:R-:W2:Y:S04]  /*0320*/  LDG.E R20, desc[UR6][R28.64] ;  /* 0x000000061c147981 */ /* 0x000ea8000c1e1900 */
[----:B------:R0:W3:Y:S04]  /*0330*/  LDG.E R17, desc[UR6][R26.64] ;  /* 0x000000061a117981 */ /* 0x0000e8000c1e1900 */
[----:B------:R-:W5:Y:S04]  /*0340*/  LDG.E R21, desc[UR6][R12.64+0x10] ;  /* 0x000010060c157981 */ /* 0x000f68000c1e1900 */
[----:B------:R-:W5:Y:S01]  /*0350*/  LDG.E R29, desc[UR6][R12.64+0xc] ;  /* 0x00000c060c1d7981 */ /* 0x000f62000c1e1900 */
[----:B0-----:R-:W-:-:S03]  /*0360*/  IMAD.WIDE R26, R2, 0x4, R26 ;  /* 0x00000004021a7825 */ /* 0x001fc600078e021a */
[----:B------:R-:W5:Y:S04]  /*0370*/  LDG.E R28, desc[UR6][R12.64+0x18] ;  /* 0x000018060c1c7981 */ /* 0x000f68000c1e1900 */
[----:B------:R-:W5:Y:S01]  /*0380*/  LDG.E R19, desc[UR6][R26.64] ;  /* 0x000000061a137981 */ /* 0x000f62000c1e1900 */
[----:B------:R-:W-:-:S04]  /*0390*/  IMAD.WIDE R22, R2, 0x4, R26 ;  /* 0x0000000402167825 */ /* 0x000fc800078e021a */
[----:B----4-:R-:W-:Y:S02]  /*03a0*/  FFMA R10, R11, R10, R14 ;  /* 0x0000000a0b0a7223 */ /* 0x010fe4000000000e */
[----:B------:R0:W4:Y:S04]  /*03b0*/  LDG.E R11, desc[UR6][R22.64] ;  /* 0x00000006160b7981 */ /* 0x000128000c1e1900 */
[----:B------:R-:W4:Y:S01]  /*03c0*/  LDG.E R14, desc[UR6][R12.64+0x14] ;  /* 0x000014060c0e7981 */ /* 0x000f22000c1e1900 */
[----:B0-----:R-:W-:-:S04]  /*03d0*/  IMAD.WIDE R22, R2, 0x4, R22 ;  /* 0x0000000402167825 */ /* 0x001fc800078e0216 */
[----:B--2---:R-:W-:Y:S02]  /*03e0*/  FFMA R15, R24, R20, R15 ;  /* 0x00000014180f7223 */ /* 0x004fe4000000000f */
[----:B------:R-:W2:Y:S01]  /*03f0*/  LDG.E R20, desc[UR6][R22.64] ;  /* 0x0000000616147981 */ /* 0x000ea2000c1e1900 */
[----:B------:R-:W-:-:S04]  /*0400*/  IMAD.WIDE R26, R2, 0x4, R22 ;  /* 0x00000004021a7825 */ /* 0x000fc800078e0216 */
[----:B---3--:R-:W-:Y:S02]  /*0410*/  FFMA R16, R25, R17, R16 ;  /* 0x0000001119107223 */ /* 0x008fe40000000010 */
[----:B------:R-:W3:Y:S01]  /*0420*/  LDG.E R17, desc[UR6][R26.64] ;  /* 0x000000061a117981 */ /* 0x000ee2000c1e1900 */
[----:B------:R-:W-:-:S04]  /*0430*/  IMAD.WIDE R24, R2, 0x4, R26 ;  /* 0x0000000402187825 */ /* 0x000fc800078e021a */
[----:B-----5:R-:W-:Y:S02]  /*0440*/  FFMA R18, R29, R19, R18 ;  /* 0x000000131d127223 */ /* 0x020fe40000000012 */
[----:B------:R0:W5:Y:S04]  /*0450*/  LDG.E R19, desc[UR6][R24.64] ;  /* 0x0000000618137981 */ /* 0x000168000c1e1900 */
[----:B------:R-:W5:Y:S04]  /*0460*/  LDG.E R29, desc[UR6][R12.64+0x1c] ;  /* 0x00001c060c1d7981 */ /* 0x000f68000c1e1900 */
[----:B------:R-:W5:Y:S01]  /*0470*/  LDG.E R27, desc[UR6][R12.64+0x24] ;  /* 0x000024060c1b7981 */ /* 0x000f62000c1e1900 */
[----:B0-----:R-:W-:-:S04]  /*0480*/  IMAD.WIDE R24, R2, 0x4, R24 ;  /* 0x0000000402187825 */ /* 0x001fc800078e0218 */
[----:B------:R-:W-:-:S05]  /*0490*/  IMAD.WIDE R22, R2, 0x4, R24 ;  /* 0x0000000402167825 */ /* 0x000fca00078e0218 */
[----:B------:R-:W5:Y:S01]  /*04a0*/  LDG.E R26, desc[UR6][R22.64] ;  /* 0x00000006161a7981 */ /* 0x000f62000c1e1900 */
[----:B----4-:R-:W-:-:S03]  /*04b0*/  FFMA R10, R21, R11, R10 ;  /* 0x0000000b150a7223 */ /* 0x010fc6000000000a */
[----:B------:R0:W4:Y:S04]  /*04c0*/  LDG.E R11, desc[UR6][R24.64] ;  /* 0x00000006180b7981 */ /* 0x000128000c1e1900 */
[----:B------:R-:W4:Y:S01]  /*04d0*/  LDG.E R21, desc[UR6][R12.64+0x20] ;  /* 0x000020060c157981 */ /* 0x000f22000c1e1900 */
[----:B--2---:R-:W-:Y:S01]  /*04e0*/  FFMA R20, R14, R20, R15 ;  /* 0x000000140e147223 */ /* 0x004fe2000000000f */
[----:B------:R-:W-:Y:S02]  /*04f0*/  IMAD.WIDE R14, R2, 0x4, R22 ;  /* 0x00000004020e7825 */ /* 0x000fe400078e0216 */
[----:B------:R-:W2:Y:S02]  /*0500*/  LDG.E R23, desc[UR6][R12.64+0x28] ;  /* 0x000028060c177981 */ /* 0x000ea4000c1e1900 */
[----:B---3--:R-:W-:Y:S01]  /*0510*/  FFMA R28, R28, R17, R16 ;  /* 0x000000111c1c7223 */ /* 0x008fe20000000010 */
[C---:B------:R-:W-:Y:S01]  /*0520*/  IMAD.WIDE R16, R2.reuse, 0x4, R14 ;  /* 0x0000000402107825 */ /* 0x040fe200078e020e */
[----:B------:R-:W3:Y:S04]  /*0530*/  LDG.E R22, desc[UR6][R12.64+0x2c] ;  /* 0x00002c060c167981 */ /* 0x000ee8000c1e1900 */
[----:B------:R-:W2:Y:S01]  /*0540*/  LDG.E R15, desc[UR6][R14.64] ;  /* 0x000000060e0f7981 */ /* 0x000ea2000c1e1900 */
[----:B-----5:R-:W-:Y:S01]  /*0550*/  FFMA R29, R29, R19, R18 ;  /* 0x000000131d1d7223 */ /* 0x020fe20000000012 */
[----:B------:R-:W-:-:S02]  /*0560*/  IMAD.WIDE R18, R2, 0x4, R16 ;  /* 0x0000000402127825 */ /* 0x000fc400078e0210 */
[----:B------:R4:W3:Y:S02]  /*0570*/  LDG.E R16, desc[UR6][R16.64] ;  /* 0x0000000610107981 */ /* 0x0008e4000c1e1900 */
[C---:B0-----:R-:W-:Y:S02]  /*0580*/  IMAD.WIDE R24, R2.reuse, 0x4, R18 ;  /* 0x0000000402187825 */ /* 0x041fe400078e0212 */
[----:B------:R-:W5:Y:S02]  /*0590*/  LDG.E R14, desc[UR6][R18.64] ;  /* 0x00000006120e7981 */ /* 0x000f64000c1e1900 */
[----:B------:R-:W-:Y:S02]  /*05a0*/  FFMA R26, R27, R26, R20 ;  /* 0x0000001a1b1a7223 */ /* 0x000fe40000000014 */
[----:B------:R-:W5:Y:S04]  /*05b0*/  LDG.E R19, desc[UR6][R12.64+0x34] ;  /* 0x000034060c137981 */ /* 0x000f68000c1e1900 */
[----:B------:R-:W5:Y:S04]  /*05c0*/  LDG.E R27, desc[UR6][R24.64] ;  /* 0x00000006181b7981 */ /* 0x000f68000c1e1900 */
[----:B------:R-:W5:Y:S01]  /*05d0*/  LDG.E R18, desc[UR6][R12.64+0x38] ;  /* 0x000038060c127981 */ /* 0x000f62000c1e1900 */
[----:B----4-:R-:W-:Y:S01]  /*05e0*/  FFMA R17, R21, R11, R10 ;  /* 0x0000000b15117223 */ /* 0x010fe2000000000a */
[----:B------:R-:W-:-:S02]  /*05f0*/  IMAD.WIDE R10, R2, 0x4, R24 ;  /* 0x00000004020a7825 */ /* 0x000fc400078e0218 */
[----:B------:R-:W4:Y:S02]  /*0600*/  LDG.E R24, desc[UR6][R12.64+0x30] ;  /* 0x000030060c187981 */ /* 0x000f24000c1e1900 */
[----:B------:R-:W-:Y:S02]  /*0610*/  IMAD.WIDE R20, R2, 0x4, R10 ;  /* 0x0000000402147825 */ /* 0x000fe400078e020a */
[----:B------:R-:W4:Y:S04]  /*0620*/  LDG.E R25, desc[UR6][R12.64+0x3c] ;  /* 0x00003c060c197981 */ /* 0x000f28000c1e1900 */
[----:B------:R-:W4:Y:S04]  /*0630*/  LDG.E R20, desc[UR6][R20.64] ;  /* 0x0000000614147981 */ /* 0x000f28000c1e1900 */
[----:B------:R-:W4:Y:S01]  /*0640*/  LDG.E R13, desc[UR6][R10.64] ;  /* 0x000000060a0d7981 */ /* 0x000f22000c1e1900 */
[----:B------:R-:W-:-:S04]  /*0650*/  IADD3 R4, PT, PT, R4, 0x4, RZ ;  /* 0x0000000404047810 */ /* 0x000fc80007ffe0ff */
[----:B------:R-:W-:Y:S01]  /*0660*/  ISETP.NE.AND P1, PT, R4, RZ, PT ;  /* 0x000000ff0400720c */ /* 0x000fe20003f25270 */
[----:B--2---:R-:W-:Y:S01]  /*0670*/  FFMA R23, R23, R15, R28 ;  /* 0x0000000f17177223 */ /* 0x004fe2000000001c */
[----:B------:R-:W-:Y:S01]  /*0680*/  UIADD3 UR4, UPT, UPT, UR4, 0x10, URZ ;  /* 0x0000001004047890 */ /* 0x000fe2000fffe0ff */
[----:B------:R-:W-:Y:S01]  /*0690*/  IADD3 R5, PT, PT, R5, 0x10, RZ ;  /* 0x0000001005057810 */ /* 0x000fe20007ffe0ff */
[----:B---3--:R-:W-:Y:S01]  /*06a0*/  FFMA R22, R22, R16, R29 ;  /* 0x0000001016167223 */ /* 0x008fe2000000001d */
[----:B------:R-:W-:Y:S01]  /*06b0*/  LEA R9, R2, R9, 0x4 ;  /* 0x0000000902097211 */ /* 0x000fe200078e20ff */
[----:B-----5:R-:W-:Y:S01]  /*06c0*/  FFMA R15, R19, R27, R26 ;  /* 0x0000001b130f7223 */ /* 0x020fe2000000001a */
[----:B----4-:R-:W-:Y:S01]  /*06d0*/  FFMA R14, R24, R14, R17 ;  /* 0x0000000e180e7223 */ /* 0x010fe20000000011 */
[----:B------:R-:W-:Y:S01]  /*06e0*/  FFMA R16, R18, R13, R23 ;  /* 0x0000000d12107223 */ /* 0x000fe20000000017 */
[----:B------:R-:W-:-:S04]  /*06f0*/  FFMA R18, R25, R20, R22 ;  /* 0x0000001419127223 */ /* 0x000fc80000000016 */
[----:B------:R-:W-:Y:S05]  /*0700*/  @P1 BRA `(.L_x_2) ;  /* 0xfffffff800d81947 */ /* 0x000fea000383ffff */
.L_x_1:
[----:B------:R-:W-:Y:S01]  /*0710*/  IADD3 R5, PT, PT, R8, 0x4, RZ ;  /* 0x0000000408057810 */ /* 0x000fe20007ffe0ff */
[----:B------:R-:W-:Y:S06]  /*0720*/  @!P0 BRA `(.L_x_0) ;  /* 0x0000000000888947 */ /* 0x000fec0003800000 */
[----:B------:R-:W1:Y:S01]  /*0730*/  LDC.64 R8, c[0x0][0x380] ;  /* 0x0000e000ff087b82 */ /* 0x000e620000000a00 */
[----:B------:R-:W-:Y:S01]  /*0740*/  IADD3 R7, PT, PT, R7, UR4, RZ ;  /* 0x0000000407077c10 */ /* 0x000fe2000fffe0ff */
[----:B------:R-:W-:Y:S01]  /*0750*/  IMAD R17, R2, UR4, R3 ;  /* 0x0000000402117c24 */ /* 0x000fe2000f8e0203 */
[----:B------:R-:W-:-:S05]  /*0760*/  IADD3 R4, PT, PT, -R6, RZ, RZ ;  /* 0x000000ff06047210 */ /* 0x000fca0007ffe1ff */
[----:B------:R-:W2:Y:S01]  /*0770*/  LDC.64 R12, c[0x0][0x388] ;  /* 0x0000e200ff0c7b82 */ /* 0x000ea20000000a00 */
[----:B-1----:R-:W-:-:S03]  /*0780*/  IMAD.WIDE.U32 R8, R7, 0x4, R8 ;  /* 0x0000000407087825 */ /* 0x002fc600078e0008 */
[----:B------:R-:W-:Y:S01]  /*0790*/  IADD3 R19, P0, PT, R8, 0x8, RZ ;  /* 0x0000000808137810 */ /* 0x000fe20007f1e0ff */
[----:B--2---:R-:W-:-:S03]  /*07a0*/  IMAD.WIDE R24, R2, 0x8, R12 ;  /* 0x0000000802187825 */ /* 0x004fc600078e020c */
[----:B------:R-:W-:Y:S01]  /*07b0*/  IADD3.X R29, PT, PT, RZ, R9, RZ, P0, !PT ;  /* 0x00000009ff1d7210 */ /* 0x000fe200007fe4ff */
[----:B------:R-:W-:-:S08]  /*07c0*/  IMAD.WIDE R6, R2, 0xc, R12 ;  /* 0x0000000c02067825 */ /* 0x000fd000078e020c */
.L_x_3:
[C---:B------:R-:W-:Y:S01]  /*07d0*/  IMAD.WIDE R26, R17.reuse, 0x4, R12 ;  /* 0x00000004111a7825 */ /* 0x040fe200078e020c */
[----:B------:R-:W-:Y:S02]  /*07e0*/  MOV R8, R19 ;  /* 0x0000001300087202 */ /* 0x000fe40000000f00 */
[----:B------:R-:W-:Y:S01]  /*07f0*/  MOV R9, R29 ;  /* 0x0000001d00097202 */ /* 0x000fe20000000f00 */
[C---:B------:R-:W-:Y:S01]  /*0800*/  IMAD.WIDE R10, R17.reuse, 0x4, R24 ;  /* 0x00000004110a7825 */ /* 0x040fe200078e0218 */
[----:B0-----:R-:W2:Y:S03]  /*0810*/  LDG.E R19, desc[UR6][R26.64] ;  /* 0x000000061a137981 */ /* 0x001ea6000c1e1900 */
[----:B------:R-:W-:Y:S01]  /*0820*/  IMAD.WIDE R20, R2, 0x4, R26 ;  /* 0x0000000402147825 */ /* 0x000fe200078e021a */
[----:B------:R-:W2:Y:S03]  /*0830*/  LDG.E R29, desc[UR6][R8.64+-0x8] ;  /* 0xfffff806081d7981 */ /* 0x000ea6000c1e1900 */
[----:B------:R-:W-:Y:S01]  /*0840*/  IMAD.WIDE R22, R17, 0x4, R6 ;  /* 0x0000000411167825 */ /* 0x000fe200078e0206 */
[----:B------:R-:W3:Y:S04]  /*0850*/  LDG.E R11, desc[UR6][R10.64] ;  /* 0x000000060a0b7981 */ /* 0x000ee8000c1e1900 */
[----:B------:R-:W4:Y:S04]  /*0860*/  LDG.E R20, desc[UR6][R20.64] ;  /* 0x0000000614147981 */ /* 0x000f28000c1e1900 */
[----:B------:R-:W5:Y:S04]  /*0870*/  LDG.E R23, desc[UR6][R22.64] ;  /* 0x0000000616177981 */ /* 0x000f68000c1e1900 */
[----:B------:R-:W4:Y:S04]  /*0880*/  LDG.E R28, desc[UR6][R8.64+-0x4] ;  /* 0xfffffc06081c7981 */ /* 0x000f28000c1e1900 */
[----:B------:R-:W3:Y:S04]  /*0890*/  LDG.E R21, desc[UR6][R8.64] ;  /* 0x0000000608157981 */ /* 0x000ee8000c1e1900 */
[----:B------:R-:W5:Y:S01]  /*08a0*/  LDG.E R27, desc[UR6][R8.64+0x4] ;  /* 0x00000406081b7981 */ /* 0x000f62000c1e1900 */
[----:B------:R-:W-:-:S04]  /*08b0*/  IADD3 R4, PT, PT, R4, 0x1, RZ ;  /* 0x0000000104047810 */ /* 0x000fc80007ffe0ff */
[----:B------:R-:W-:Y:S02]  /*08c0*/  ISETP.NE.AND P0, PT, R4, RZ, PT ;  /* 0x000000ff0400720c */ /* 0x000fe40003f05270 */
[----:B------:R-:W-:Y:S01]  /*08d0*/  LEA R17, R2, R17, 0x2 ;  /* 0x0000001102117211 */ /* 0x000fe200078e10ff */
[----:B--2---:R-:W-:Y:S01]  /*08e0*/  FFMA R14, R29, R19, R14 ;  /* 0x000000131d0e7223 */ /* 0x004fe2000000000e */
[----:B------:R-:W-:-:S04]  /*08f0*/  IADD3 R19, P1, PT, R8, 0x10, RZ ;  /* 0x0000001008137810 */ /* 0x000fc80007f3e0ff */
[----:B------:R-:W-:Y:S01]  /*0900*/  IADD3.X R29, PT, PT, RZ, R9, RZ, P1, !PT ;  /* 0x00000009ff1d7210 */ /* 0x000fe20000ffe4ff */
[----:B----4-:R-:W-:Y:S01]  /*0910*/  FFMA R15, R28, R20, R15 ;  /* 0x000000141c0f7223 */ /* 0x010fe2000000000f */
[----:B---3--:R-:W-:Y:S01]  /*0920*/  FFMA R16, R21, R11, R16 ;  /* 0x0000000b15107223 */ /* 0x008fe20000000010 */
[----:B-----5:R-:W-:Y:S02]  /*0930*/  FFMA R18, R27, R23, R18 ;  /* 0x000000171b127223 */ /* 0x020fe40000000012 */
[----:B------:R-:W-:Y:S05]  /*0940*/  @P0 BRA `(.L_x_3) ;  /* 0xfffffffc00a00947 */ /* 0x000fea000383ffff */
.L_x_0:
[----:B------:R-:W-:-:S13]  /*0950*/  ISETP.GE.U32.AND P0, PT, R5, R2, PT ;  /* 0x000000020500720c */ /* 0x000fda0003f06070 */
[----:B------:R-:W-:Y:S05]  /*0960*/  @P0 BRA `(.L_x_4) ;  /* 0x0000000400a40947 */ /* 0x000fea0003800000 */
[CC--:B------:R-:W-:Y:S02]  /*0970*/  IADD3 R4, PT, PT, R5.reuse, -R2.reuse, RZ ;  /* 0x8000000205047210 */ /* 0x0c0fe40007ffe0ff */
[----:B------:R-:W-:Y:S02]  /*0980*/  IADD3 R6, PT, PT, -R5, R2, RZ ;  /* 0x0000000205067210 */ /* 0x000fe40007ffe1ff */
[----:B------:R-:W-:Y:S02]  /*0990*/  ISETP.GT.U32.AND P1, PT, R4, -0x8, PT ;  /* 0xfffffff80400780c */ /* 0x000fe40003f24070 */
[----:B------:R-:W-:-:S04]  /*09a0*/  LOP3.LUT R7, R6, 0x7, RZ, 0xc0, !PT ;  /* 0x0000000706077812 */ /* 0x000fc800078ec0ff */
[----:B------:R-:W-:-:S07]  /*09b0*/  ISETP.NE.AND P0, PT, R7, RZ, PT ;  /* 0x000000ff0700720c */ /* 0x000fce0003f05270 */
[----:B------:R-:W-:Y:S06]  /*09c0*/  @P1 BRA `(.L_x_5) ;  /* 0x0000000000b41947 */ /* 0x000fec0003800000 */
[----:B------:R-:W-:Y:S01]  /*09d0*/  LOP3.LUT R17, R6, 0xfffffff8, RZ, 0xc0, !PT ;  /* 0xfffffff806117812 */ /* 0x000fe200078ec0ff */
[-C--:B------:R-:W-:Y:S02]  /*09e0*/  IMAD R19, R5, R2.reuse, R3 ;  /* 0x0000000205137224 */ /* 0x080fe400078e0203 */
[----:B------:R-:W-:Y:S01]  /*09f0*/  IMAD R4, R0, R2, R5 ;  /* 0x0000000200047224 */ /* 0x000fe200078e0205 */
[----:B------:R-:W-:-:S07]  /*0a00*/  IADD3 R17, PT, PT, -R17, RZ, RZ ;  /* 0x000000ff11117210 */ /* 0x000fce0007ffe1ff */
.L_x_6:
[----:B------:R-:W1:Y:S08]  /*0a10*/  LDC.64 R22, c[0x0][0x388] ;  /* 0x0000e200ff167b82 */ /* 0x000e700000000a00 */
[----:B------:R-:W2:Y:S01]  /*0a20*/  LDC.64 R8, c[0x0][0x380] ;  /* 0x0000e000ff087b82 */ /* 0x000ea20000000a00 */
[----:B-1----:R-:W-:-:S05]  /*0a30*/  IMAD.WIDE R22, R19, 0x4, R22 ;  /* 0x0000000413167825 */ /* 0x002fca00078e0216 */
[----:B0-----:R0:W3:Y:S01]  /*0a40*/  LDG.E R27, desc[UR6][R22.64] ;  /* 0x00000006161b7981 */ /* 0x0010e2000c1e1900 */
[----:B--2---:R-:W-:-:S04]  /*0a50*/  IMAD.WIDE R8, R4, 0x4, R8 ;  /* 0x0000000404087825 */ /* 0x004fc800078e0208 */
[C---:B------:R-:W-:Y:S01]  /*0a60*/  IMAD.WIDE R24, R2.reuse, 0x4, R22 ;  /* 0x0000000402187825 */ /* 0x040fe200078e0216 */
[----:B------:R-:W3:Y:S04]  /*0a70*/  LDG.E R28, desc[UR6][R8.64] ;  /* 0x00000006081c7981 */ /* 0x000ee8000c1e1900 */
[----:B------:R-:W2:Y:S04]  /*0a80*/  LDG.E R26, desc[UR6][R8.64+0x4] ;  /* 0x00000406081a7981 */ /* 0x000ea8000c1e1900 */
[----:B------:R-:W2:Y:S01]  /*0a90*/  LDG.E R29, desc[UR6][R24.64] ;  /* 0x00000006181d7981 */ /* 0x000ea2000c1e1900 */
[----:B------:R-:W-:-:S04]  /*0aa0*/  IMAD.WIDE R12, R2, 0x4, R24 ;  /* 0x00000004020c7825 */ /* 0x000fc800078e0218 */
[C---:B------:R-:W-:Y:S01]  /*0ab0*/  IMAD.WIDE R10, R2.reuse, 0x4, R12 ;  /* 0x00000004020a7825 */ /* 0x040fe200078e020c */
[----:B------:R1:W4:Y:S03]  /*0ac0*/  LDG.E R24, desc[UR6][R12.64] ;  /* 0x000000060c187981 */ /* 0x000326000c1e1900 */
[C---:B------:R-:W-:Y:S02]  /*0ad0*/  IMAD.WIDE R20, R2.reuse, 0x4, R10 ;  /* 0x0000000402147825 */ /* 0x040fe400078e020a */
[----:B------:R4:W5:Y:S02]  /*0ae0*/  LDG.E R10, desc[UR6][R10.64] ;  /* 0x000000060a0a7981 */ /* 0x000964000c1e1900 */
[C---:B0-----:R-:W-:Y:S02]  /*0af0*/  IMAD.WIDE R22, R2.reuse, 0x4, R20 ;  /* 0x0000000402167825 */ /* 0x041fe400078e0214 */
[----:B------:R-:W5:Y:S04]  /*0b00*/  LDG.E R20, desc[UR6][R20.64] ;  /* 0x0000000614147981 */ /* 0x000f68000c1e1900 */
[----:B------:R-:W4:Y:S01]  /*0b10*/  LDG.E R11, desc[UR6][R8.64+0x8] ;  /* 0x00000806080b7981 */ /* 0x000f22000c1e1900 */
[----:B-1----:R-:W-:-:S03]  /*0b20*/  IMAD.WIDE R12, R2, 0x4, R22 ;  /* 0x00000004020c7825 */ /* 0x002fc600078e0216 */
[----:B------:R-:W5:Y:S04]  /*0b30*/  LDG.E R25, desc[UR6][R22.64] ;  /* 0x0000000616197981 */ /* 0x000f68000c1e1900 */
[----:B------:R-:W5:Y:S04]  /*0b40*/  LDG.E R21, desc[UR6][R8.64+0x18] ;  /* 0x0000180608157981 */ /* 0x000f68000c1e1900 */
[----:B------:R-:W5:Y:S04]  /*0b50*/  LDG.E R22, desc[UR6][R8.64+0x14] ;  /* 0x0000140608167981 */ /* 0x000f68000c1e1900 */
[----:B------:R-:W5:Y:S01]  /*0b60*/  LDG.E R23, desc[UR6][R8.64+0x1c] ;  /* 0x00001c0608177981 */ /* 0x000f62000c1e1900 */
[----:B---3--:R-:W-:-:S03]  /*0b70*/  FFMA R27, R28, R27, R14 ;  /* 0x0000001b1c1b7223 */ /* 0x008fc6000000000e */
[----:B------:R-:W5:Y:S01]  /*0b80*/  LDG.E R14, desc[UR6][R8.64+0xc] ;  /* 0x00000c06080e7981 */ /* 0x000f62000c1e1900 */
[----:B--2---:R-:W-:-:S03]  /*0b90*/  FFMA R28, R26, R29, R27 ;  /* 0x0000001d1a1c7223 */ /* 0x004fc6000000001b */
[----:B------:R-:W2:Y:S01]  /*0ba0*/  LDG.E R29, desc[UR6][R8.64+0x10] ;  /* 0x00001006081d7981 */ /* 0x000ea2000c1e1900 */
[----:B------:R-:W-:-:S06]  /*0bb0*/  IMAD.WIDE R26, R2, 0x4, R12 ;  /* 0x00000004021a7825 */ /* 0x000fcc00078e020c */
[----:B------:R-:W3:Y:S04]  /*0bc0*/  LDG.E R26, desc[UR6][R26.64] ;  /* 0x000000061a1a7981 */ /* 0x000ee8000c1e1900 */
[----:B------:R-:W3:Y:S01]  /*0bd0*/  LDG.E R8, desc[UR6][R12.64] ;  /* 0x000000060c087981 */ /* 0x000ee2000c1e1900 */
[----:B------:R-:W-:-:S04]  /*0be0*/  IADD3 R17, PT, PT, R17, 0x8, RZ ;  /* 0x0000000811117810 */ /* 0x000fc80007ffe0ff */
[----:B------:R-:W-:Y:S01]  /*0bf0*/  ISETP.NE.AND P1, PT, R17, RZ, PT ;  /* 0x000000ff1100720c */ /* 0x000fe20003f25270 */
[----:B----4-:R-:W-:Y:S01]  /*0c00*/  FFMA R11, R11, R24, R28 ;  /* 0x000000180b0b7223 */ /* 0x010fe2000000001c */
[----:B------:R-:W-:Y:S02]  /*0c10*/  IADD3 R5, PT, PT, R5, 0x8, RZ ;  /* 0x0000000805057810 */ /* 0x000fe40007ffe0ff */
[----:B------:R-:W-:Y:S02]  /*0c20*/  IADD3 R4, PT, PT, R4, 0x8, RZ ;  /* 0x0000000804047810 */ /* 0x000fe40007ffe0ff */
[----:B------:R-:W-:Y:S01]  /*0c30*/  LEA R19, R2, R19, 0x3 ;  /* 0x0000001302137211 */ /* 0x000fe200078e18ff */
[----:B-----5:R-:W-:-:S04]  /*0c40*/  FFMA R10, R14, R10, R11 ;  /* 0x0000000a0e0a7223 */ /* 0x020fc8000000000b */
[----:B--2---:R-:W-:-:S04]  /*0c50*/  FFMA R29, R29, R20, R10 ;  /* 0x000000141d1d7223 */ /* 0x004fc8000000000a */
[----:B------:R-:W-:-:S04]  /*0c60*/  FFMA R22, R22, R25, R29 ;  /* 0x0000001916167223 */ /* 0x000fc8000000001d */
[----:B---3--:R-:W-:-:S04]  /*0c70*/  FFMA R22, R21, R8, R22 ;  /* 0x0000000815167223 */ /* 0x008fc80000000016 */
[----:B------:R-:W-:Y:S01]  /*0c80*/  FFMA R14, R23, R26, R22 ;  /* 0x0000001a170e7223 */ /* 0x000fe20000000016 */
[----:B------:R-:W-:Y:S06]  /*0c90*/  @P1 BRA `(.L_x_6) ;  /* 0xfffffffc005c1947 */ /* 0x000fec000383ffff */
.L_x_5:
[----:B------:R-:W-:Y:S05]  /*0ca0*/  @!P0 BRA `(.L_x_4) ;  /* 0x0000000000d48947 */ /* 0x000fea0003800000 */
[----:B------:R-:W-:Y:S02]  /*0cb0*/  ISETP.GE.U32.AND P0, PT, R7, 0x4, PT ;  /* 0x000000040700780c */ /* 0x000fe40003f06070 */
[----:B------:R-:W-:-:S04]  /*0cc0*/  LOP3.LUT R4, R6, 0x3, RZ, 0xc0, !PT ;  /* 0x0000000306047812 */ /* 0x000fc800078ec0ff */
[----:B------:R-:W-:-:S07]  /*0cd0*/  ISETP.NE.AND P1, PT, R4, RZ, PT ;  /* 0x000000ff0400720c */ /* 0x000fce0003f25270 */
[----:B------:R-:W-:Y:S06]  /*0ce0*/  @!P0 BRA `(.L_x_7) ;  /* 0x0000000000588947 */ /* 0x000fec0003800000 */
[----:B------:R-:W1:Y:S01]  /*0cf0*/  LDC.64 R22, c[0x0][0x388] ;  /* 0x0000e200ff167b82 */ /* 0x000e620000000a00 */
[----:B------:R-:W-:-:S07]  /*0d00*/  IMAD R7, R5, R2, R3 ;  /* 0x0000000205077224 */ /* 0x000fce00078e0203 */
[----:B------:R-:W2:Y:S01]  /*0d10*/  LDC.64 R8, c[0x0][0x380] ;  /* 0x0000e000ff087b82 */ /* 0x000ea20000000a00 */
[----:B-1----:R-:W-:-:S04]  /*0d20*/  IMAD.WIDE R22, R7, 0x4, R22 ;  /* 0x0000000407167825 */ /* 0x002fc800078e0216 */
[----:B------:R-:W-:Y:S02]  /*0d30*/  IMAD R7, R0, R2, R5 ;  /* 0x0000000200077224 */ /* 0x000fe400078e0205 */
[----:B------:R-:W-:Y:S02]  /*0d40*/  IMAD.WIDE R10, R2, 0x4, R22 ;  /* 0x00000004020a7825 */ /* 0x000fe400078e0216 */
[----:B0-----:R-:W3:Y:S02]  /*0d50*/  LDG.E R22, desc[UR6][R22.64] ;  /* 0x0000000616167981 */ /* 0x001ee4000c1e1900 */
[----:B--2---:R-:W-:-:S04]  /*0d60*/  IMAD.WIDE R8, R7, 0x4, R8 ;  /* 0x0000000407087825 */ /* 0x004fc800078e0208 */
[C---:B------:R-:W-:Y:S01]  /*0d70*/  IMAD.WIDE R12, R2.reuse, 0x4, R10 ;  /* 0x00000004020c7825 */ /* 0x040fe200078e020a */
[----:B------:R-:W3:Y:S04]  /*0d80*/  LDG.E R7, desc[UR6][R8.64] ;  /* 0x0000000608077981 */ /* 0x000ee8000c1e1900 */
[----:B------:R-:W2:Y:S01]  /*0d90*/  LDG.E R10, desc[UR6][R10.64] ;  /* 0x000000060a0a7981 */ /* 0x000ea2000c1e1900 */
[----:B------:R-:W-:-:S03]  /*0da0*/  IMAD.WIDE R20, R2, 0x4, R12 ;  /* 0x0000000402147825 */ /* 0x000fc600078e020c */
[----:B------:R-:W2:Y:S04]  /*0db0*/  LDG.E R24, desc[UR6][R8.64+0x4] ;  /* 0x0000040608187981 */ /* 0x000ea8000c1e1900 */
[----:B------:R-:W4:Y:S04]  /*0dc0*/  LDG.E R17, desc[UR6][R12.64] ;  /* 0x000000060c117981 */ /* 0x000f28000c1e1900 */
[----:B------:R-:W4:Y:S04]  /*0dd0*/  LDG.E R26, desc[UR6][R8.64+0x8] ;  /* 0x00000806081a7981 */ /* 0x000f28000c1e1900 */
[----:B------:R-:W5:Y:S04]  /*0de0*/  LDG.E R28, desc[UR6][R8.64+0xc] ;  /* 0x00000c06081c7981 */ /* 0x000f68000c1e1900 */
[----:B------:R-:W5:Y:S01]  /*0df0*/  LDG.E R20, desc[UR6][R20.64] ;  /* 0x0000000614147981 */ /* 0x000f62000c1e1900 */
[----:B------:R-:W-:Y:S01]  /*0e00*/  IADD3 R5, PT, PT, R5, 0x4, RZ ;  /* 0x0000000405057810 */ /* 0x000fe20007ffe0ff */
[----:B---3--:R-:W-:-:S04]  /*0e10*/  FFMA R7, R7, R22, R14 ;  /* 0x0000001607077223 */ /* 0x008fc8000000000e */
[----:B--2---:R-:W-:-:S04]  /*0e20*/  FFMA R7, R24, R10, R7 ;  /* 0x0000000a18077223 */ /* 0x004fc80000000007 */
[----:B----4-:R-:W-:-:S04]  /*0e30*/  FFMA R7, R26, R17, R7 ;  /* 0x000000111a077223 */ /* 0x010fc80000000007 */
[----:B-----5:R-:W-:-:S07]  /*0e40*/  FFMA R14, R28, R20, R7 ;  /* 0x000000141c0e7223 */ /* 0x020fce0000000007 */
.L_x_7:
[----:B------:R-:W-:Y:S05]  /*0e50*/  @!P1 BRA `(.L_x_4) ;  /* 0x0000000000689947 */ /* 0x000fea0003800000 */
[----:B------:R-:W1:Y:S01]  /*0e60*/  LDC.64 R12, c[0x0][0x388] ;  /* 0x0000e200ff0c7b82 */ /* 0x000e620000000a00 */
[----:B------:R-:W-:Y:S02]  /*0e70*/  ISETP.NE.AND P0, PT, R4, 0x1, PT ;  /* 0x000000010400780c */ /* 0x000fe40003f05270 */
[----:B------:R-:W-:-:S04]  /*0e80*/  LOP3.LUT R4, R6, 0x1, RZ, 0xc0, !PT ;  /* 0x0000000106047812 */ /* 0x000fc800078ec0ff */
[----:B------:R-:W-:Y:S01]  /*0e90*/  ISETP.NE.U32.AND P1, PT, R4, 0x1, PT ;  /* 0x000000010400780c */ /* 0x000fe20003f25070 */
[----:B------:R-:W2:Y:S06]  /*0ea0*/  LDC.64 R10, c[0x0][0x380] ;  /* 0x0000e000ff0a7b82 */ /* 0x000eac0000000a00 */
[CC--:B------:R-:W-:Y:S02]  /*0eb0*/  @P0 IMAD R19, R5.reuse, R2.reuse, R3 ;  /* 0x0000000205130224 */ /* 0x0c0fe400078e0203 */
[----:B------:R-:W3:Y:S01]  /*0ec0*/  LDC.64 R6, c[0x0][0x380] ;  /* 0x0000e000ff067b82 */ /* 0x000ee20000000a00 */
[----:B------:R-:W-:Y:S01]  /*0ed0*/  @P0 IMAD R17, R0, R2, R5 ;  /* 0x0000000200110224 */ /* 0x000fe200078e0205 */
[----:B------:R-:W-:-:S06]  /*0ee0*/  @P0 IADD3 R5, PT, PT, R5, 0x2, RZ ;  /* 0x0000000205050810 */ /* 0x000fcc0007ffe0ff */
[----:B------:R-:W4:Y:S01]  /*0ef0*/  LDC.64 R8, c[0x0][0x388] ;  /* 0x0000e200ff087b82 */ /* 0x000f220000000a00 */
[----:B-1----:R-:W-:-:S04]  /*0f00*/  @P0 IMAD.WIDE R12, R19, 0x4, R12 ;  /* 0x00000004130c0825 */ /* 0x002fc800078e020c */
[----:B------:R-:W-:Y:S01]  /*0f10*/  @!P1 IMAD R19, R5, R2, R3 ;  /* 0x0000000205139224 */ /* 0x000fe200078e0203 */
[----:B0-----:R-:W5:Y:S01]  /*0f20*/  @P0 LDG.E R20, desc[UR6][R12.64] ;  /* 0x000000060c140981 */ /* 0x001f62000c1e1900 */
[----:B--2---:R-:W-:-:S04]  /*0f30*/  @P0 IMAD.WIDE R10, R17, 0x4, R10 ;  /* 0x00000004110a0825 */ /* 0x004fc800078e020a */
[----:B------:R-:W-:Y:S01]  /*0f40*/  @!P1 IMAD R17, R0, R2, R5 ;  /* 0x0000000200119224 */ /* 0x000fe200078e0205 */
[----:B------:R-:W5:Y:S01]  /*0f50*/  @P0 LDG.E R21, desc[UR6][R10.64] ;  /* 0x000000060a150981 */ /* 0x000f62000c1e1900 */
[----:B------:R-:W-:-:S03]  /*0f60*/  @P0 IMAD.WIDE R4, R2, 0x4, R12 ;  /* 0x0000000402040825 */ /* 0x000fc600078e020c */
[----:B------:R-:W2:Y:S01]  /*0f70*/  @P0 LDG.E R23, desc[UR6][R10.64+0x4] ;  /* 0x000004060a170981 */ /* 0x000ea2000c1e1900 */
[----:B---3--:R-:W-:-:S03]  /*0f80*/  @!P1 IMAD.WIDE R6, R17, 0x4, R6 ;  /* 0x0000000411069825 */ /* 0x008fc600078e0206 */
[----:B------:R-:W2:Y:S01]  /*0f90*/  @P0 LDG.E R4, desc[UR6][R4.64] ;  /* 0x0000000604040981 */ /* 0x000ea2000c1e1900 */
[----:B----4-:R-:W-:-:S03]  /*0fa0*/  @!P1 IMAD.WIDE R8, R19, 0x4, R8 ;  /* 0x0000000413089825 */ /* 0x010fc600078e0208 */
[----:B------:R-:W3:Y:S04]  /*0fb0*/  @!P1 LDG.E R7, desc[UR6][R6.64] ;  /* 0x0000000606079981 */ /* 0x000ee8000c1e1900 */
[----:B------:R-:W3:Y:S01]  /*0fc0*/  @!P1 LDG.E R8, desc[UR6][R8.64] ;  /* 0x0000000608089981 */ /* 0x000ee2000c1e1900 */
[----:B-----5:R-:W-:-:S04]  /*0fd0*/  @P0 FFMA R20, R21, R20, R14 ;  /* 0x0000001415140223 */ /* 0x020fc8000000000e */
[----:B--2---:R-:W-:-:S04]  /*0fe0*/  @P0 FFMA R14, R23, R4, R20 ;  /* 0x00000004170e0223 */ /* 0x004fc80000000014 */
[----:B---3--:R-:W-:-:S07]  /*0ff0*/  @!P1 FFMA R14, R7, R8, R14 ;  /* 0x00000008070e9223 */ /* 0x008fce000000000e */
.L_x_4:
[----:B------:R-:W1:Y:S01]  /*1000*/  LDC.64 R4, c[0x0][0x390] ;  /* 0x0000e400ff047b82 */ /* 0x000e620000000a00 */
[----:B------:R-:W-:Y:S01]  /*1010*/  FADD R15, R15, R14 ;  /* 0x0000000e0f0f7221 */ /* 0x000fe20000000000 */
[----:B------:R-:W-:-:S03]  /*1020*/  IMAD R3, R0, R2, R3 ;  /* 0x0000000200037224 */ /* 0x000fc600078e0203 */
[----:B------:R-:W-:-:S04]  /*1030*/  FADD R15, R15, R16 ;  /* 0x000000100f0f7221 */ /* 0x000fc80000000000 */
[----:B------:R-:W-:Y:S01]  /*1040*/  FADD R15, R15, R18 ;  /* 0x000000120f0f7221 */ /* 0x000fe20000000000 */
[----:B-1----:R-:W-:-:S05]  /*1050*/  IMAD.WIDE R2, R3, 0x4, R4 ;  /* 0x0000000403027825 */ /* 0x002fca00078e0204 */
[----:B0-----:R-:W-:Y:S01]  /*1060*/  STG.E desc[UR6][R2.64], R15 ;  /* 0x0000000f02007986 */ /* 0x001fe2000c101906 */
[----:B------:R-:W-:Y:S05]  /*1070*/  EXIT ;  /* 0x000000000000794d */ /* 0x000fea0003800000 */
.L_x_8:
[----:B------:R-:W-:-:S00]  /*1080*/  BRA `(.L_x_8) ;  /* 0xfffffffc00fc7947 */ /* 0x000fc0000383ffff */
[----:B------:R-:W-:-:S00]  /*1090*/  NOP ;  /* 0x0000000000007918 */ /* 0x000fc00000000000 */
        /* <DEDUP_REMOVED lines=14> */
.L_x_28:


//--------------------- .text._Z16chain_matmul_badPKfS0_Pfi --------------------------
	.section	.text._Z16chain_matmul_badPKfS0_Pfi,"ax",@progbits
	.align	128
        .global         _Z16chain_matmul_badPKfS0_Pfi
        .type           _Z16chain_matmul_badPKfS0_Pfi,@function
        .size           _Z16chain_matmul_badPKfS0_Pfi,(.L_x_29 - _Z16chain_matmul_badPKfS0_Pfi)
        .other          _Z16chain_matmul_badPKfS0_Pfi,@"STO_CUDA_ENTRY STV_DEFAULT"
_Z16chain_matmul_badPKfS0_Pfi:
.text._Z16chain_matmul_badPKfS0_Pfi:
        /* <DEDUP_REMOVED lines=9> */
[----:B--2---:R-:W-:-:S05]  /*0090*/  IMAD R0, R2, UR5, R3 ;  /* 0x0000000502007c24 */ /* 0x004fca000f8e0203 */
[----:B------:R-:W-:-:S04]  /*00a0*/  VIMNMX R2, PT, PT, R13, R0, !PT ;  /* 0x000000000d027248 */ /* 0x000fc80007fe0100 */
[----:B-1----:R-:W-:-:S13]  /*00b0*/  ISETP.GE.AND P0, PT, R2, UR20, PT ;  /* 0x0000001402007c0c */ /* 0x002fda000bf06270 */
[----:B------:R-:W-:Y:S05]  /*00c0*/  @P0 EXIT ;  /* 0x000000000000094d */ /* 0x000fea0003800000 */
[----:B------:R-:W-:Y:S01]  /*00d0*/  UISETP.GE.U32.AND UP0, UPT, UR20, 0x8, UPT ;  /* 0x000000081400788c */ /* 0x000fe2000bf06070 */
[----:B------:R-:W-:Y:S02]  /*00e0*/  HFMA2 R12, -RZ, RZ, 0, 0 ;  /* 0x00000000ff0c7431 */ /* 0x000fe400000001ff */
[----:B------:R-:W-:Y:S01]  /*00f0*/  IMAD R13, R13, UR20, RZ ;  /* 0x000000140d0d7c24 */ /* 0x000fe2000f8e02ff */
[----:B------:R-:W-:Y:S01]  /*0100*/  UMOV UR4, URZ ;  /* 0x000000ff00047c82 */ /* 0x000fe20008000000 */
[----:B------:R-:W0:Y:S04]  /*0110*/  LDCU.64 UR18, c[0x0][0x358] ;  /* 0x00006b00ff1277ac */ /* 0x000e280008000a00 */
[----:B------:R-:W-:Y:S05]  /*0120*/  BRA.U !UP0, `(.L_x_9) ;  /* 0x0000000508047547 */ /* 0x000fea000b800000 */
[----:B------:R-:W1:Y:S01]  /*0130*/  LDCU.128 UR24, c[0x0][0x380] ;  /* 0x00007000ff1877ac */ /* 0x000e620008000c00 */
[----:B------:R-:W-:Y:S02]  /*0140*/  MOV R12, RZ ;  /* 0x000000ff000c7202 */ /* 0x000fe40000000f00 */
[----:B------:R-:W-:Y:S01]  /*0150*/  MOV R14, R0 ;  /* 0x00000000000e7202 */ /* 0x000fe20000000f00 */
[----:B------:R-:W-:-:S04]  /*0160*/  ULOP3.LUT UR4, UR20, 0x7ffffff8, URZ, 0xc0, !UPT ;  /* 0x7ffffff814047892 */ /* 0x000fc8000f8ec0ff */
[----:B------:R-:W-:Y:S01]  /*0170*/  UIADD3 UR5, UPT, UPT, -UR4, URZ, URZ ;  /* 0x000000ff04057290 */ /* 0x000fe2000fffe1ff */
[----:B-1----:R-:W-:Y:S01]  /*0180*/  MOV R2, UR24 ;  /* 0x0000001800027c02 */ /* 0x002fe20008000f00 */
[----:B------:R-:W-:Y:S01]  /*0190*/  UIMAD.WIDE UR6, UR20, 0x8, UR26 ;  /* 0x00000008140678a5 */ /* 0x000fe2000f8e021a */
[----:B------:R-:W-:Y:S01]  /*01a0*/  MOV R3, UR25 ;  /* 0x0000001900037c02 */ /* 0x000fe20008000f00 */
[----:B------:R-:W-:Y:S02]  /*01b0*/  UIMAD.WIDE UR8, UR20, 0xc, UR26 ;  /* 0x0000000c140878a5 */ /* 0x000fe4000f8e021a */
[----:B------:R-:W-:Y:S01]  /*01c0*/  UIMAD.WIDE UR10, UR20, 0x10, UR26 ;  /* 0x00000010140a78a5 */ /* 0x000fe2000f8e021a */
[----:B------:R-:W-:Y:S01]  /*01d0*/  IMAD.WIDE.U32 R2, R13, 0x4, R2 ;  /* 0x000000040d027825 */ /* 0x000fe200078e0002 */
[----:B------:R-:W-:Y:S02]  /*01e0*/  UIMAD.WIDE UR12, UR20, 0x14, UR26 ;  /* 0x00000014140c78a5 */ /* 0x000fe4000f8e021a */
[----:B------:R-:W-:Y:S01]  /*01f0*/  UIMAD.WIDE UR14, UR20, 0x18, UR26 ;  /* 0x00000018140e78a5 */ /* 0x000fe2000f8e021a */
[----:B------:R-:W-:Y:S01]  /*0200*/  IADD3 R2, P0, PT, R2, 0x10, RZ ;  /* 0x0000001002027810 */ /* 0x000fe20007f1e0ff */
[----:B------:R-:W-:-:S03]  /*0210*/  UIMAD.WIDE UR16, UR20, 0x1c, UR26 ;  /* 0x0000001c141078a5 */ /* 0x000fc6000f8e021a */
[----:B------:R-:W-:-:S09]  /*0220*/  IADD3.X R3, PT, PT, RZ, R3, RZ, P0, !PT ;  /* 0x00000003ff037210 */ /* 0x000fd200007fe4ff */
.L_x_10:
[----:B------:R-:W-:Y:S01]  /*0230*/  UIMAD.WIDE UR22, UR20, 0x4, UR26 ;  /* 0x00000004141678a5 */ /* 0x000fe2000f8e021a */
[----:B------:R-:W-:Y:S02]  /*0240*/  IMAD.MOV.U32 R23, RZ, RZ, 0x4 ;  /* 0x00000004ff177424 */ /* 0x000fe400078e00ff */
[----:B------:R-:W-:Y:S01]  /*0250*/  HFMA2 R11, -RZ, RZ, 0, 2.384185791015625e-07 ;  /* 0x00000004ff0b7431 */ /* 0x000fe200000001ff */
[----:B------:R-:W-:Y:S01]  /*0260*/  MOV R25, 0x4 ;  /* 0x0000000400197802 */ /* 0x000fe20000000f00 */
[----:B0-----:R-:W2:Y:S01]  /*0270*/  LDG.E R21, desc[UR18][R2.64+-0x10] ;  /* 0xfffff01202157981 */ /* 0x001ea2000c1e1900 */
[C---:B------:R-:W-:Y:S01]  /*0280*/  IMAD.WIDE R22, R14.reuse, R23, UR26 ;  /* 0x0000001a0e167e25 */ /* 0x040fe2000f8e0217 */
[----:B------:R-:W-:Y:S02]  /*0290*/  MOV R8, UR22 ;  /* 0x0000001600087c02 */ /* 0x000fe40008000f00 */
[----:B------:R-:W-:Y:S01]  /*02a0*/  MOV R9, UR23 ;  /* 0x0000001700097c02 */ /* 0x000fe20008000f00 */
[----:B------:R-:W3:Y:S02]  /*02b0*/  LDG.E R19, desc[UR18][R2.64+-0xc] ;  /* 0xfffff41202137981 */ /* 0x000ee4000c1e1900 */
[----:B------:R-:W-:-:S02]  /*02c0*/  IMAD.WIDE R8, R14, 0x4, R8 ;  /* 0x000000040e087825 */ /* 0x000fc400078e0208 */
[----:B------:R-:W2:Y:S01]  /*02d0*/  LDG.E R22, desc[UR18][R22.64] ;  /* 0x0000001216167981 */ /* 0x000ea2000c1e1900 */
[----:B------:R-:W-:Y:S01]  /*02e0*/  MOV R5, 0x4 ;  /* 0x0000000400057802 */ /* 0x000fe20000000f00 */
[C---:B------:R-:W-:Y:S02]  /*02f0*/  IMAD.WIDE R24, R14.reuse, R25, UR6 ;  /* 0x000000060e187e25 */ /* 0x040fe4000f8e0219 */
[----:B------:R0:W3:Y:S02]  /*0300*/  LDG.E R20, desc[UR18][R8.64] ;  /* 0x0000001208147981 */ /* 0x0000e4000c1e1900 */
[----:B------:R-:W-:Y:S02]  /*0310*/  IMAD.WIDE R10, R14, R11, UR8 ;  /* 0x000000080e0a7e25 */ /* 0x000fe4000f8e020b */
[----:B------:R-:W4:Y:S04]  /*0320*/  LDG.E R18, desc[UR18][R24.64] ;  /* 0x0000001218127981 */ /* 0x000f28000c1e1900 */
[----:B------:R-:W4:Y:S01]  /*0330*/  LDG.E R17, desc[UR18][R2.64+-0x8] ;  /* 0xfffff81202117981 */ /* 0x000f22000c1e1900 */
[----:B0-----:R-:W-:-:S02]  /*0340*/  HFMA2 R9, -RZ, RZ, 0, 2.384185791015625e-07 ;  /* 0x00000004ff097431 */ /* 0x001fc400000001ff */
[----:B------:R-:W-:Y:S01]  /*0350*/  IMAD.MOV.U32 R7, RZ, RZ, 0x4 ;  /* 0x00000004ff077424 */ /* 0x000fe200078e00ff */
[----:B------:R0:W5:Y:S01]  /*0360*/  LDG.E R16, desc[UR18][R10.64] ;  /* 0x000000120a107981 */ /* 0x000162000c1e1900 */
[----:B------:R-:W-:-:S03]  /*0370*/  IMAD.WIDE R4, R14, R5, UR10 ;  /* 0x0000000a0e047e25 */ /* 0x000fc6000f8e0205 */
[----:B------:R-:W5:Y:S01]  /*0380*/  LDG.E R15, desc[UR18][R2.64+-0x4] ;  /* 0xfffffc12020f7981 */ /* 0x000f62000c1e1900 */
[C---:B------:R-:W-:Y:S01]  /*0390*/  IMAD.WIDE R6, R14.reuse, R7, UR12 ;  /* 0x0000000c0e067e25 */ /* 0x040fe2000f8e0207 */
[----:B------:R-:W-:Y:S02]  /*03a0*/  MOV R27, 0x4 ;  /* 0x00000004001b7802 */ /* 0x000fe40000000f00 */
[----:B------:R1:W5:Y:S01]  /*03b0*/  LDG.E R4, desc[UR18][R4.64] ;  /* 0x0000001204047981 */ /* 0x000362000c1e1900 */
[----:B------:R-:W-:-:S03]  /*03c0*/  IMAD.WIDE R8, R14, R9, UR14 ;  /* 0x0000000e0e087e25 */ /* 0x000fc6000f8e0209 */
[----:B------:R-:W5:Y:S01]  /*03d0*/  LDG.E R23, desc[UR18][R2.64] ;  /* 0x0000001202177981 */ /* 0x000f62000c1e1900 */
[----:B0-----:R-:W-:-:S03]  /*03e0*/  IMAD.WIDE R10, R14, R27, UR16 ;  /* 0x000000100e0a7e25 */ /* 0x001fc6000f8e021b */
[----:B------:R-:W5:Y:S04]  /*03f0*/  LDG.E R7, desc[UR18][R6.64] ;  /* 0x0000001206077981 */ /* 0x000f68000c1e1900 */
[----:B------:R-:W5:Y:S04]  /*0400*/  LDG.E R24, desc[UR18][R2.64+0x4] ;  /* 0x0000041202187981 */ /* 0x000f68000c1e1900 */
[----:B------:R-:W5:Y:S04]  /*0410*/  LDG.E R8, desc[UR18][R8.64] ;  /* 0x0000001208087981 */ /* 0x000f68000c1e1900 */
[----:B------:R-:W5:Y:S04]  /*0420*/  LDG.E R25, desc[UR18][R2.64+0x8] ;  /* 0x0000081202197981 */ /* 0x000f68000c1e1900 */
[----:B------:R-:W5:Y:S04]  /*0430*/  LDG.E R10, desc[UR18][R10.64] ;  /* 0x000000120a0a7981 */ /* 0x000f68000c1e1900 */
[----:B------:R0:W5:Y:S01]  /*0440*/  LDG.E R27, desc[UR18][R2.64+0xc] ;  /* 0x00000c12021b7981 */ /* 0x000162000c1e1900 */
[----:B------:R-:W-:-:S04]  /*0450*/  UIADD3 UR5, UPT, UPT, UR5, 0x8, URZ ;  /* 0x0000000805057890 */ /* 0x000fc8000fffe0ff */
[----:B------:R-:W-:Y:S01]  /*0460*/  UISETP.NE.AND UP0, UPT, UR5, URZ, UPT ;  /* 0x000000ff0500728c */ /* 0x000fe2000bf05270 */
[----:B-1----:R-:W-:Y:S02]  /*0470*/  MOV R5, UR20 ;  /* 0x0000001400057c02 */ /* 0x002fe40008000f00 */
[----:B0-----:R-:W-:Y:S02]  /*0480*/  IADD3 R2, P0, PT, R2, 0x20, RZ ;  /* 0x0000002002027810 */ /* 0x001fe40007f1e0ff */
[----:B------:R-:W-:Y:S02]  /*0490*/  LEA R14, R5, R14, 0x3 ;  /* 0x0000000e050e7211 */ /* 0x000fe400078e18ff */
[----:B------:R-:W-:Y:S01]  /*04a0*/  IADD3.X R3, PT, PT, RZ, R3, RZ, P0, !PT ;  /* 0x00000003ff037210 */ /* 0x000fe200007fe4ff */
[----:B--2---:R-:W-:-:S04]  /*04b0*/  FFMA R22, R21, R22, R12 ;  /* 0x0000001615167223 */ /* 0x004fc8000000000c */
[----:B---3--:R-:W-:-:S04]  /*04c0*/  FFMA R20, R19, R20, R22 ;  /* 0x0000001413147223 */ /* 0x008fc80000000016 */
[----:B----4-:R-:W-:-:S04]  /*04d0*/  FFMA R18, R17, R18, R20 ;  /* 0x0000001211127223 */ /* 0x010fc80000000014 */
[----:B-----5:R-:W-:-:S04]  /*04e0*/  FFMA R16, R15, R16, R18 ;  /* 0x000000100f107223 */ /* 0x020fc80000000012 */
[----:B------:R-:W-:-:S04]  /*04f0*/  FFMA R23, R23, R4, R16 ;  /* 0x0000000417177223 */ /* 0x000fc80000000010 */
[----:B------:R-:W-:-:S04]  /*0500*/  FFMA R24, R24, R7, R23 ;  /* 0x0000000718187223 */ /* 0x000fc80000000017 */
[----:B------:R-:W-:-:S04]  /*0510*/  FFMA R8, R25, R8, R24 ;  /* 0x0000000819087223 */ /* 0x000fc80000000018 */
[----:B------:R-:W-:Y:S01]  /*0520*/  FFMA R12, R27, R10, R8 ;  /* 0x0000000a1b0c7223 */ /* 0x000fe20000000008 */
[----:B------:R-:W-:Y:S06]  /*0530*/  BRA.U UP0, `(.L_x_10) ;  /* 0xfffffffd003c7547 */ /* 0x000fec000b83ffff */
.L_x_9:
[----:B------:R-:W-:-:S04]  /*0540*/  ULOP3.LUT UR6, UR20, 0x7, URZ, 0xc0, !UPT ;  /* 0x0000000714067892 */ /* 0x000fc8000f8ec0ff */
[----:B------:R-:W-:-:S09]  /*0550*/  UISETP.NE.AND UP0, UPT, UR6, URZ, UPT ;  /* 0x000000ff0600728c */ /* 0x000fd2000bf05270 */
[----:B------:R-:W-:Y:S05]  /*0560*/  BRA.U !UP0, `(.L_x_11) ;  /* 0x0000000508387547 */ /* 0x000fea000b800000 */
[----:B------:R-:W-:Y:S02]  /*0570*/  UISETP.GE.U32.AND UP0, UPT, UR6, 0x4, UPT ;  /* 0x000000040600788c */ /* 0x000fe4000bf06070 */
[----:B------:R-:W-:-:S04]  /*0580*/  ULOP3.LUT UR5, UR20, 0x3, URZ, 0xc0, !UPT ;  /* 0x0000000314057892 */ /* 0x000fc8000f8ec0ff */
[----:B------:R-:W-:-:S03]  /*0590*/  UISETP.NE.AND UP1, UPT, UR5, URZ, UPT ;  /* 0x000000ff0500728c */ /* 0x000fc6000bf25270 */
[----:B------:R-:W-:Y:S08]  /*05a0*/  BRA.U !UP0, `(.L_x_12) ;  /* 0x00000001087c7547 */ /* 0x000ff0000b800000 */
[----:B------:R-:W1:Y:S01]  /*05b0*/  LDC.64 R6, c[0x0][0x388] ;  /* 0x0000e200ff067b82 */ /* 0x000e620000000a00 */
[----:B------:R-:W2:Y:S01]  /*05c0*/  LDCU.64 UR6, c[0x0][0x380] ;  /* 0x00007000ff0677ac */ /* 0x000ea20008000a00 */
[----:B------:R-:W-:Y:S01]  /*05d0*/  IMAD.U32 R9, RZ, RZ, UR4 ;  /* 0x00000004ff097e24 */ /* 0x000fe2000f8e00ff */
[C---:B------:R-:W-:Y:S02]  /*05e0*/  IADD3 R3, PT, PT, R13.reuse, UR4, RZ ;  /* 0x000000040d037c10 */ /* 0x040fe4000fffe0ff */
[----:B------:R-:W-:Y:S01]  /*05f0*/  IADD3 R10, P0, PT, R13, UR4, RZ ;  /* 0x000000040d0a7c10 */ /* 0x000fe2000ff1e0ff */
[----:B------:R-:W-:Y:S01]  /*0600*/  IMAD R9, R9, UR20, R0 ;  /* 0x0000001409097c24 */ /* 0x000fe2000f8e0200 */
[----:B------:R-:W-:Y:S01]  /*0610*/  MOV R11, UR20 ;  /* 0x00000014000b7c02 */ /* 0x000fe20008000f00 */
[----:B------:R-:W3:Y:S01]  /*0620*/  LDC.64 R4, c[0x0][0x380] ;  /* 0x0000e000ff047b82 */ /* 0x000ee20000000a00 */
[----:B------:R-:W-:Y:S01]  /*0630*/  MOV R15, UR20 ;  /* 0x00000014000f7c02 */ /* 0x000fe20008000f00 */
[----:B-1----:R-:W-:Y:S01]  /*0640*/  IMAD.WIDE R6, R9, 0x4, R6 ;  /* 0x0000000409067825 */ /* 0x002fe200078e0206 */
[----:B------:R-:W-:-:S05]  /*0650*/  MOV R9, UR20 ;  /* 0x0000001400097c02 */ /* 0x000fca0008000f00 */
[----:B------:R-:W-:Y:S02]  /*0660*/  IMAD.WIDE R8, R9, 0x4, R6 ;  /* 0x0000000409087825 */ /* 0x000fe400078e0206 */
[----:B0-----:R-:W4:Y:S02]  /*0670*/  LDG.E R6, desc[UR18][R6.64] ;  /* 0x0000001206067981 */ /* 0x001f24000c1e1900 */
[----:B---3--:R-:W-:Y:S01]  /*0680*/  IMAD.WIDE.U32 R4, R3, 0x4, R4 ;  /* 0x0000000403047825 */ /* 0x008fe200078e0004 */
[----:B------:R-:W-:Y:S01]  /*0690*/  IADD3.X R3, PT, PT, RZ, RZ, RZ, P0, !PT ;  /* 0x000000ffff037210 */ /* 0x000fe200007fe4ff */
[----:B------:R-:W3:Y:S01]  /*06a0*/  LDG.E R17, desc[UR18][R8.64] ;  /* 0x0000001208117981 */ /* 0x000ee2000c1e1900 */
[----:B--2---:R-:W-:-:S03]  /*06b0*/  LEA R2, P0, R10, UR6, 0x2 ;  /* 0x000000060a027c11 */ /* 0x004fc6000f8010ff */
[----:B------:R-:W4:Y:S01]  /*06c0*/  LDG.E R5, desc[UR18][R4.64] ;  /* 0x0000001204057981 */ /* 0x000f22000c1e1900 */
[----:B------:R-:W-:Y:S01]  /*06d0*/  LEA.HI.X R3, R10, UR7, R3, 0x2, P0 ;  /* 0x000000070a037c11 */ /* 0x000fe200080f1403 */
[----:B------:R-:W-:-:S04]  /*06e0*/  IMAD.WIDE R10, R11, 0x4, R8 ;  /* 0x000000040b0a7825 */ /* 0x000fc800078e0208 */
[----:B------:R-:W3:Y:S01]  /*06f0*/  LDG.E R16, desc[UR18][R2.64+0x4] ;  /* 0x0000041202107981 */ /* 0x000ee2000c1e1900 */
[----:B------:R-:W-:-:S03]  /*0700*/  IMAD.WIDE R14, R15, 0x4, R10 ;  /* 0x000000040f0e7825 */ /* 0x000fc600078e020a */
[----:B------:R-:W2:Y:S04]  /*0710*/  LDG.E R19, desc[UR18][R10.64] ;  /* 0x000000120a137981 */ /* 0x000ea8000c1e1900 */
[----:B------:R-:W2:Y:S04]  /*0720*/  LDG.E R18, desc[UR18][R2.64+0x8] ;  /* 0x0000081202127981 */ /* 0x000ea8000c1e1900 */
[----:B------:R-:W5:Y:S04]  /*0730*/  LDG.E R20, desc[UR18][R2.64+0xc] ;  /* 0x00000c1202147981 */ /* 0x000f68000c1e1900 */
[----:B------:R-:W5:Y:S01]  /*0740*/  LDG.E R14, desc[UR18][R14.64] ;  /* 0x000000120e0e7981 */ /* 0x000f62000c1e1900 */
[----:B------:R-:W-:Y:S01]  /*0750*/  UIADD3 UR4, UPT, UPT, UR4, 0x4, URZ ;  /* 0x0000000404047890 */ /* 0x000fe2000fffe0ff */
[----:B----4-:R-:W-:-:S04]  /*0760*/  FFMA R5, R5, R6, R12 ;  /* 0x0000000605057223 */ /* 0x010fc8000000000c */
[----:B---3--:R-:W-:-:S04]  /*0770*/  FFMA R5, R16, R17, R5 ;  /* 0x0000001110057223 */ /* 0x008fc80000000005 */
[----:B--2---:R-:W-:-:S04]  /*0780*/  FFMA R5, R18, R19, R5 ;  /* 0x0000001312057223 */ /* 0x004fc80000000005 */
[----:B-----5:R-:W-:-:S07]  /*0790*/  FFMA R12, R20, R14, R5 ;  /* 0x0000000e140c7223 */ /* 0x020fce0000000005 */
.L_x_12:
[----:B------:R-:W-:Y:S05]  /*07a0*/  BRA.U !UP1, `(.L_x_11) ;  /* 0x0000000109a87547 */ /* 0x000fea000b800000 */
[----:B------:R-:W-:Y:S01]  /*07b0*/  UISETP.NE.AND UP0, UPT, UR5, 0x1, UPT ;  /* 0x000000010500788c */ /* 0x000fe2000bf05270 */
[----:B------:R-:W-:Y:S01]  /*07c0*/  MOV R7, UR4 ;  /* 0x0000000400077c02 */ /* 0x000fe20008000f00 */
[----:B------:R-:W-:Y:S02]  /*07d0*/  ULOP3.LUT UR5, UR20, 0x1, URZ, 0xc0, !UPT ;  /* 0x0000000114057892 */ /* 0x000fe4000f8ec0ff */
[----:B------:R-:W-:Y:S02]  /*07e0*/  MOV R15, UR20 ;  /* 0x00000014000f7c02 */ /* 0x000fe40008000f00 */
[----:B------:R-:W-:Y:S01]  /*07f0*/  UISETP.NE.U32.AND UP1, UPT, UR5, 0x1, UPT ;  /* 0x000000010500788c */ /* 0x000fe2000bf25070 */
[----:B------:R-:W-:-:S04]  /*0800*/  PLOP3.LUT P1, PT, PT, PT, UP0, 0x80, 0x8 ;  /* 0x000000000008781c */ /* 0x000fc80003f2f008 */
[----:B------:R-:W1:Y:S01]  /*0810*/  @UP0 LDCU.128 UR8, c[0x0][0x380] ;  /* 0x00007000ff0807ac */ /* 0x000e620008000c00 */
[----:B------:R-:W-:Y:S01]  /*0820*/  PLOP3.LUT P0, PT, PT, PT, UP1, 0x80, 0x8 ;  /* 0x000000000008781c */ /* 0x000fe20003f0f018 */
[----:B------:R-:W2:Y:S04]  /*0830*/  @UP0 LDCU.64 UR6, c[0x0][0x380] ;  /* 0x00007000ff0607ac */ /* 0x000ea80008000a00 */
[----:B------:R-:W3:Y:S03]  /*0840*/  @!UP1 LDCU.128 UR12, c[0x0][0x380] ;  /* 0x00007000ff0c97ac */ /* 0x000ee60008000c00 */
[C---:B------:R-:W-:Y:S02]  /*0850*/  @P1 IADD3 R3, PT, PT, R13.reuse, UR4, RZ ;  /* 0x000000040d031c10 */ /* 0x040fe4000fffe0ff */
[----:B------:R-:W-:Y:S01]  /*0860*/  @P1 IADD3 R6, P2, PT, R13, UR4, RZ ;  /* 0x000000040d061c10 */ /* 0x000fe2000ff5e0ff */
[----:B------:R-:W-:Y:S01]  /*0870*/  @UP0 UIADD3 UR4, UPT, UPT, UR4, 0x2, URZ ;  /* 0x0000000204040890 */ /* 0x000fe2000fffe0ff */
[----:B-1----:R-:W-:Y:S01]  /*0880*/  MOV R11, UR9 ;  /* 0x00000009000b7c02 */ /* 0x002fe20008000f00 */
[----:B------:R-:W-:Y:S01]  /*0890*/  IMAD.U32 R10, RZ, RZ, UR8 ;  /* 0x00000008ff0a7e24 */ /* 0x000fe2000f8e00ff */
[----:B------:R-:W-:-:S02]  /*08a0*/  MOV R4, UR10 ;  /* 0x0000000a00047c02 */ /* 0x000fc40008000f00 */
[----:B------:R-:W-:Y:S01]  /*08b0*/  MOV R5, UR11 ;  /* 0x0000000b00057c02 */ /* 0x000fe20008000f00 */
[----:B------:R-:W-:-:S04]  /*08c0*/  @P1 IMAD.WIDE.U32 R10, R3, 0x4, R10 ;  /* 0x00000004030a1825 */ /* 0x000fc800078e000a */
[----:B------:R-:W-:Y:S01]  /*08d0*/  @P1 IMAD R3, R7, UR20, R0 ;  /* 0x0000001407031c24 */ /* 0x000fe2000f8e0200 */
[----:B------:R-:W-:Y:S01]  /*08e0*/  @P1 IADD3.X R7, PT, PT, RZ, RZ, RZ, P2, !PT ;  /* 0x000000ffff071210 */ /* 0x000fe200017fe4ff */
[----:B------:R-:W-:Y:S01]  /*08f0*/  IMAD.U32 R19, RZ, RZ, UR4 ;  /* 0x00000004ff137e24 */ /* 0x000fe2000f8e00ff */
[C---:B--2---:R-:W-:Y:S01]  /*0900*/  @P1 LEA R2, P2, R6.reuse, UR6, 0x2 ;  /* 0x0000000606021c11 */ /* 0x044fe2000f8410ff */
[----:B------:R-:W-:Y:S01]  /*0910*/  @P1 IMAD.WIDE R4, R3, 0x4, R4 ;  /* 0x0000000403041825 */ /* 0x000fe200078e0204 */
[----:B------:R-:W-:Y:S01]  /*0920*/  @!P0 IADD3 R17, PT, PT, R13, UR4, RZ ;  /* 0x000000040d118c10 */ /* 0x000fe2000fffe0ff */
[----:B0-----:R-:W2:Y:S01]  /*0930*/  @P1 LDG.E R11, desc[UR18][R10.64] ;  /* 0x000000120a0b1981 */ /* 0x001ea2000c1e1900 */
[----:B------:R-:W-:Y:S01]  /*0940*/  @P1 LEA.HI.X R3, R6, UR7, R7, 0x2, P2 ;  /* 0x0000000706031c11 */ /* 0x000fe200090f1407 */
[----:B------:R-:W-:Y:S01]  /*0950*/  @!P0 IMAD R19, R19, UR20, R0 ;  /* 0x0000001413138c24 */ /* 0x000fe2000f8e0200 */
[----:B---3--:R-:W-:Y:S01]  /*0960*/  MOV R6, UR12 ;  /* 0x0000000c00067c02 */ /* 0x008fe20008000f00 */
[----:B------:R-:W-:Y:S01]  /*0970*/  @P1 IMAD.WIDE R14, R15, 0x4, R4 ;  /* 0x000000040f0e1825 */ /* 0x000fe200078e0204 */
[----:B------:R-:W-:Y:S01]  /*0980*/  MOV R7, UR13 ;  /* 0x0000000d00077c02 */ /* 0x000fe20008000f00 */
[----:B------:R-:W2:Y:S01]  /*0990*/  @P1 LDG.E R4, desc[UR18][R4.64] ;  /* 0x0000001204041981 */ /* 0x000ea2000c1e1900 */
[----:B------:R-:W-:-:S02]  /*09a0*/  MOV R8, UR14 ;  /* 0x0000000e00087c02 */ /* 0x000fc40008000f00 */
[----:B------:R-:W-:Y:S01]  /*09b0*/  MOV R9, UR15 ;  /* 0x0000000f00097c02 */ /* 0x000fe20008000f00 */
[----:B------:R-:W-:Y:S01]  /*09c0*/  @!P0 IMAD.WIDE.U32 R6, R17, 0x4, R6 ;  /* 0x0000000411068825 */ /* 0x000fe200078e0006 */
[----:B------:R-:W3:Y:S03]  /*09d0*/  @P1 LDG.E R14, desc[UR18][R14.64] ;  /* 0x000000120e0e1981 */ /* 0x000ee6000c1e1900 */
[----:B------:R-:W-:Y:S01]  /*09e0*/  @!P0 IMAD.WIDE R8, R19, 0x4, R8 ;  /* 0x0000000413088825 */ /* 0x000fe200078e0208 */
[----:B------:R-:W3:Y:S04]  /*09f0*/  @P1 LDG.E R2, desc[UR18][R2.64+0x4] ;  /* 0x0000041202021981 */ /* 0x000ee8000c1e1900 */
[----:B------:R-:W4:Y:S04]  /*0a00*/  @!P0 LDG.E R7, desc[UR18][R6.64] ;  /* 0x0000001206078981 */ /* 0x000f28000c1e1900 */
[----:B------:R-:W4:Y:S01]  /*0a10*/  @!P0 LDG.E R8, desc[UR18][R8.64] ;  /* 0x0000001208088981 */ /* 0x000f22000c1e1900 */
[----:B--2---:R-:W-:-:S04]  /*0a20*/  @P1 FFMA R11, R11, R4, R12 ;  /* 0x000000040b0b1223 */ /* 0x004fc8000000000c */
[----:B---3--:R-:W-:-:S04]  /*0a30*/  @P1 FFMA R12, R2, R14, R11 ;  /* 0x0000000e020c1223 */ /* 0x008fc8000000000b */
[----:B----4-:R-:W-:-:S07]  /*0a40*/  @!P0 FFMA R12, R7, R8, R12 ;  /* 0x00000008070c8223 */ /* 0x010fce000000000c */
.L_x_11:
[----:B------:R-:W1:Y:S01]  /*0a50*/  LDC.64 R2, c[0x0][0x390] ;  /* 0x0000e400ff027b82 */ /* 0x000e620000000a00 */
[----:B------:R-:W-:-:S05]  /*0a60*/  IADD3 R13, PT, PT, R0, R13, RZ ;  /* 0x0000000d000d7210 */ /* 0x000fca0007ffe0ff */
[----:B-1----:R-:W-:-:S05]  /*0a70*/  IMAD.WIDE R2, R13, 0x4, R2 ;  /* 0x000000040d027825 */ /* 0x002fca00078e0202 */
[----:B0-----:R-:W-:Y:S01]  /*0a80*/  STG.E desc[UR18][R2.64], R12 ;  /* 0x0000000c02007986 */ /* 0x001fe2000c101912 */
[----:B------:R-:W-:Y:S05]  /*0a90*/  EXIT ;  /* 0x000000000000794d */ /* 0x000fea0003800000 */
.L_x_13:
        /* <DEDUP_REMOVED lines=14> */
.L_x_29:


//--------------------- .text._Z19independent_computePfi --------------------------
	.section	.text._Z19independent_computePfi,"ax",@progbits
	.align	128
        .global         _Z19independent_computePfi
        .type           _Z19independent_computePfi,@function
        .size           _Z19independent_computePfi,(.L_x_30 - _Z19independent_computePfi)
        .other          _Z19independent_computePfi,@"STO_CUDA_ENTRY STV_DEFAULT"
_Z19independent_computePfi:
.text._Z19independent_computePfi:
[----:B------:R-:W-:Y:S01]  /*0000*/  LDC R1, c[0x0][0x37c] ;  /* 0x0000df00ff017b82 */ /* 0x000fe20000000800 */
[----:B------:R-:W0:Y:S07]  /*0010*/  S2R R0, SR_TID.X ;  /* 0x0000000000007919 */ /* 0x000e2e0000002100 */
[----:B------:R-:W0:Y:S01]  /*0020*/  S2UR UR4, SR_CTAID.X ;  /* 0x00000000000479c3 */ /* 0x000e220000002500 */
[----:B------:R-:W1:Y:S07]  /*0030*/  LDCU UR5, c[0x0][0x388] ;  /* 0x00007100ff0577ac */ /* 0x000e6e0008000800 */
[----:B------:R-:W0:Y:S02]  /*0040*/  LDC R5, c[0x0][0x360] ;  /* 0x0000d800ff057b82 */ /* 0x000e240000000800 */
[----:B0-----:R-:W-:-:S05]  /*0050*/  IMAD R5, R5, UR4, R0 ;  /* 0x0000000405057c24 */ /* 0x001fca000f8e0200 */
[----:B-1----:R-:W-:-:S13]  /*0060*/  ISETP.GE.AND P0, PT, R5, UR5, PT ;  /* 0x0000000505007c0c */ /* 0x002fda000bf06270 */
[----:B------:R-:W-:Y:S05]  /*0070*/  @P0 EXIT ;  /* 0x000000000000094d */ /* 0x000fea0003800000 */
[----:B------:R-:W0:Y:S01]  /*0080*/  LDC.64 R2, c[0x0][0x380] ;  /* 0x0000e000ff027b82 */ /* 0x000e220000000a00 */
[----:B------:R-:W1:Y:S01]  /*0090*/  LDCU.64 UR4, c[0x0][0x358] ;  /* 0x00006b00ff0477ac */ /* 0x000e620008000a00 */
[----:B0-----:R-:W-:-:S05]  /*00a0*/  IMAD.WIDE R2, R5, 0x4, R2 ;  /* 0x0000000405027825 */ /* 0x001fca00078e0202 */
[----:B-1----:R-:W2:Y:S02]  /*00b0*/  LDG.E R0, desc[UR4][R2.64] ;  /* 0x0000000402007981 */ /* 0x002ea4000c1e1900 */
[C---:B--2---:R-:W-:Y:S01]  /*00c0*/  FADD R5, R0.reuse, 0.0099999997764825820923 ;  /* 0x3c23d70a00057421 */ /* 0x044fe20000000000 */
[----:B------:R-:W-:-:S03]  /*00d0*/  FADD R4, R0, -0.0099999997764825820923 ;  /* 0xbc23d70a00047421 */ /* 0x000fc60000000000 */
[----:B------:R-:W-:-:S04]  /*00e0*/  FFMA R5, R0, 1.0099999904632568359, R5 ;  /* 0x3f8147ae00057823 */ /* 0x000fc80000000005 */
[----:B------:R-:W-:-:S04]  /*00f0*/  FFMA R5, R0, 0.99000000953674316406, R5 ;  /* 0x3f7d70a400057823 */ /* 0x000fc80000000005 */
[----:B------:R-:W-:-:S04]  /*0100*/  FADD R4, R4, R5 ;  /* 0x0000000504047221 */ /* 0x000fc80000000000 */
[C---:B------:R-:W-:Y:S01]  /*0110*/  FADD R5, R4.reuse, 0.0099999997764825820923 ;  /* 0x3c23d70a04057421 */ /* 0x040fe20000000000 */
        /* <DEDUP_REMOVED lines=93> */
[----:B------:R-:W-:-:S05]  /*06f0*/  FADD R5, R0, R5 ;  /* 0x0000000500057221 */ /* 0x000fca0000000000 */
[----:B------:R-:W-:Y:S01]  /*0700*/  STG.E desc[UR4][R2.64], R5 ;  /* 0x0000000502007986 */ /* 0x000fe2000c101904 */
[----:B------:R-:W-:Y:S05]  /*0710*/  EXIT ;  /* 0x000000000000794d */ /* 0x000fea0003800000 */
.L_x_14:
        /* <DEDUP_REMOVED lines=14> */
.L_x_30:


//--------------------- .text._Z15chained_computePfi --------------------------
	.section	.text._Z15chained_computePfi,"ax",@progbits
	.align	128
        .global         _Z15chained_computePfi
        .type           _Z15chained_computePfi,@function
        .size           _Z15chained_computePfi,(.L_x_31 - _Z15chained_computePfi)
        .other          _Z15chained_computePfi,@"STO_CUDA_ENTRY STV_DEFAULT"
_Z15chained_computePfi:
.text._Z15chained_computePfi:
        /* <DEDUP_REMOVED lines=11> */
[----:B-1----:R-:W2:Y:S01]  /*00b0*/  LDG.E R5, desc[UR4][R2.64] ;  /* 0x0000000402057981 */ /* 0x002ea2000c1e1900 */
[----:B------:R-:W-:Y:S01]  /*00c0*/  HFMA2 R4, -RZ, RZ, 1.8759765625, 7.6796875 ;  /* 0x3f8147aeff047431 */ /* 0x000fe200000001ff */
[----:B------:R-:W-:-:S04]  /*00d0*/  MOV R0, 0x3f7d70a4 ;  /* 0x3f7d70a400007802 */ /* 0x000fc80000000f00 */
[----:B--2---:R-:W-:-:S04]  /*00e0*/  FFMA R5, R5, R4, 0.0099999997764825820923 ;  /* 0x3c23d70a05057423 */ /* 0x004fc80000000004 */
[----:B------:R-:W-:-:S04]  /*00f0*/  FFMA R5, R5, R0, -0.0099999997764825820923 ;  /* 0xbc23d70a05057423 */ /* 0x000fc80000000000 */
[----:B------:R-:W-:-:S04]  /*0100*/  FFMA R5, R5, R4, 0.0099999997764825820923 ;  /* 0x3c23d70a05057423 */ /* 0x000fc80000000004 */
        /* <DEDUP_REMOVED lines=36> */
[----:B------:R-:W-:-:S05]  /*0350*/  FFMA R5, R5, R0, -0.0099999997764825820923 ;  /* 0xbc23d70a05057423 */ /* 0x000fca0000000000 */
[----:B------:R-:W-:Y:S01]  /*0360*/  STG.E desc[UR4][R2.64], R5 ;  /* 0x0000000502007986 */ /* 0x000fe2000c101904 */
[----:B------:R-:W-:Y:S05]  /*0370*/  EXIT ;  /* 0x000000000000794d */ /* 0x000fea0003800000 */
.L_x_15:
        /* <DEDUP_REMOVED lines=16> */
.L_x_31:


//--------------------- .text._Z21multi_accum_reductionPKfPfi --------------------------
	.section	.text._Z21multi_accum_reductionPKfPfi,"ax",@progbits
	.align	128
        .global         _Z21multi_accum_reductionPKfPfi
        .type           _Z21multi_accum_reductionPKfPfi,@function
        .size           _Z21multi_accum_reductionPKfPfi,(.L_x_32 - _Z21multi_accum_reductionPKfPfi)
        .other          _Z21multi_accum_reductionPKfPfi,@"STO_CUDA_ENTRY STV_DEFAULT"
_Z21multi_accum_reductionPKfPfi:
.text._Z21multi_accum_reductionPKfPfi:
[----:B------:R-:W-:Y:S01]  /*0000*/  LDC R1, c[0x0][0x37c] ;  /* 0x0000df00ff017b82 */ /* 0x000fe20000000800 */
[----:B------:R-:W0:Y:S07]  /*0010*/  S2R R0, SR_TID.X ;  /* 0x0000000000007919 */ /* 0x000e2e0000002100 */
[----:B------:R-:W0:Y:S01]  /*0020*/  S2UR UR6, SR_CTAID.X ;  /* 0x00000000000679c3 */ /* 0x000e220000002500 */
[----:B------:R-:W1:Y:S01]  /*0030*/  LDCU UR8, c[0x0][0x390] ;  /* 0x00007200ff0877ac */ /* 0x000e620008000800 */
[----:B------:R-:W-:Y:S01]  /*0040*/  BSSY.RECONVERGENT B0, `(.L_x_16) ;  /* 0x0000029000007945 */ /* 0x000fe20003800200 */
[----:B------:R-:W-:Y:S01]  /*0050*/  HFMA2 R5, -RZ, RZ, 0, 0 ;  /* 0x00000000ff057431 */ /* 0x000fe200000001ff */
[----:B------:R-:W2:Y:S04]  /*0060*/  LDCU.64 UR4, c[0x0][0x358] ;  /* 0x00006b00ff0477ac */ /* 0x000ea80008000a00 */
[----:B------:R-:W0:Y:S01]  /*0070*/  LDC R13, c[0x0][0x360] ;  /* 0x0000d800ff0d7b82 */ /* 0x000e220000000800 */
[----:B------:R-:W3:Y:S01]  /*0080*/  LDCU UR7, c[0x0][0x370] ;  /* 0x00006e00ff0777ac */ /* 0x000ee20008000800 */
[----:B------:R-:W4:Y:S01]  /*0090*/  LDCU UR9, c[0x0][0x390] ;  /* 0x00007200ff0977ac */ /* 0x000f220008000800 */
[----:B0-----:R-:W-:-:S02]  /*00a0*/  IMAD R0, R13, UR6, R0 ;  /* 0x000000060d007c24 */ /* 0x001fc4000f8e0200 */
[----:B---3--:R-:W-:-:S03]  /*00b0*/  IMAD R13, R13, UR7, RZ ;  /* 0x000000070d0d7c24 */ /* 0x008fc6000f8e02ff */
[----:B-1----:R-:W-:-:S13]  /*00c0*/  ISETP.GE.AND P0, PT, R0, UR8, PT ;  /* 0x0000000800007c0c */ /* 0x002fda000bf06270 */
[----:B--2-4-:R-:W-:Y:S05]  /*00d0*/  @P0 BRA `(.L_x_17) ;  /* 0x00000000007c0947 */ /* 0x014fea0003800000 */
[----:B------:R-:W0:Y:S01]  /*00e0*/  LDC.64 R2, c[0x0][0x380] ;  /* 0x0000e000ff027b82 */ /* 0x000e220000000a00 */
[----:B------:R-:W-:Y:S01]  /*00f0*/  BSSY.RECONVERGENT B1, `(.L_x_18) ;  /* 0x000001a000017945 */ /* 0x000fe20003800200 */
[----:B------:R-:W-:Y:S02]  /*0100*/  MOV R12, RZ ;  /* 0x000000ff000c7202 */ /* 0x000fe40000000f00 */
[----:B------:R-:W-:Y:S02]  /*0110*/  CS2R R16, SRZ ;  /* 0x0000000000107805 */ /* 0x000fe4000001ff00 */
[----:B------:R-:W-:Y:S02]  /*0120*/  MOV R14, R0 ;  /* 0x00000000000e7202 */ /* 0x000fe40000000f00 */
[----:B------:R-:W-:-:S07]  /*0130*/  MOV R15, RZ ;  /* 0x000000ff000f7202 */ /* 0x000fce0000000f00 */
.L_x_19:
[----:B------:R-:W-:Y:S01]  /*0140*/  IADD3 R4, PT, PT, R13, R14, RZ ;  /* 0x0000000e0d047210 */ /* 0x000fe20007ffe0ff */
[----:B0-----:R-:W-:-:S03]  /*0150*/  IMAD.WIDE R10, R14, 0x4, R2 ;  /* 0x000000040e0a7825 */ /* 0x001fc600078e0202 */
[C---:B------:R-:W-:Y:S02]  /*0160*/  IADD3 R8, PT, PT, R13.reuse, R4, RZ ;  /* 0x000000040d087210 */ /* 0x040fe40007ffe0ff */
[----:B------:R-:W-:Y:S02]  /*0170*/  ISETP.GE.AND P0, PT, R4, UR9, PT ;  /* 0x0000000904007c0c */ /* 0x000fe4000bf06270 */
[----:B------:R-:W-:Y:S02]  /*0180*/  IADD3 R18, PT, PT, R13, R8, RZ ;  /* 0x000000080d127210 */ /* 0x000fe40007ffe0ff */
[----:B------:R-:W-:Y:S02]  /*0190*/  ISETP.GE.AND P1, PT, R8, UR9, PT ;  /* 0x0000000908007c0c */ /* 0x000fe4000bf26270 */
[----:B------:R-:W-:-:S07]  /*01a0*/  ISETP.GE.AND P2, PT, R18, UR9, PT ;  /* 0x0000000912007c0c */ /* 0x000fce000bf46270 */
[C---:B------:R-:W-:Y:S02]  /*01b0*/  @!P0 IMAD.WIDE R6, R13.reuse, 0x4, R10 ;  /* 0x000000040d068825 */ /* 0x040fe400078e020a */
[----:B------:R-:W2:Y:S02]  /*01c0*/  LDG.E R10, desc[UR4][R10.64] ;  /* 0x000000040a0a7981 */ /* 0x000ea4000c1e1900 */
[--C-:B------:R-:W-:Y:S02]  /*01d0*/  @!P1 IMAD.WIDE R8, R8, 0x4, R2.reuse ;  /* 0x0000000408089825 */ /* 0x100fe400078e0202 */
[----:B------:R-:W3:Y:S02]  /*01e0*/  @!P0 LDG.E R7, desc[UR4][R6.64] ;  /* 0x0000000406078981 */ /* 0x000ee4000c1e1900 */
[----:B------:R-:W-:Y:S02]  /*01f0*/  @!P2 IMAD.WIDE R4, R18, 0x4, R2 ;  /* 0x000000041204a825 */ /* 0x000fe400078e0202 */
[----:B------:R-:W4:Y:S04]  /*0200*/  @!P1 LDG.E R8, desc[UR4][R8.64] ;  /* 0x0000000408089981 */ /* 0x000f28000c1e1900 */
[----:B------:R-:W5:Y:S01]  /*0210*/  @!P2 LDG.E R5, desc[UR4][R4.64] ;  /* 0x000000040405a981 */ /* 0x000f62000c1e1900 */
[----:B------:R-:W-:-:S04]  /*0220*/  IADD3 R14, PT, PT, R13, R18, RZ ;  /* 0x000000120d0e7210 */ /* 0x000fc80007ffe0ff */
[----:B------:R-:W-:Y:S01]  /*0230*/  ISETP.GE.AND P3, PT, R14, UR9, PT ;  /* 0x000000090e007c0c */ /* 0x000fe2000bf66270 */
[----:B--2---:R-:W-:Y:S01]  /*0240*/  FADD R17, R10, R17 ;  /* 0x000000110a117221 */ /* 0x004fe20000000000 */
[----:B---3--:R-:W-:Y:S01]  /*0250*/  @!P0 FADD R16, R16, R7 ;  /* 0x0000000710108221 */ /* 0x008fe20000000000 */
[----:B----4-:R-:W-:Y:S01]  /*0260*/  @!P1 FADD R15, R15, R8 ;  /* 0x000000080f0f9221 */ /* 0x010fe20000000000 */
[----:B-----5:R-:W-:-:S09]  /*0270*/  @!P2 FADD R12, R12, R5 ;  /* 0x000000050c0ca221 */ /* 0x020fd20000000000 */
[----:B------:R-:W-:Y:S05]  /*0280*/  @!P3 BRA `(.L_x_19) ;  /* 0xfffffffc00acb947 */ /* 0x000fea000383ffff */
[----:B------:R-:W-:Y:S05]  /*0290*/  BSYNC.RECONVERGENT B1 ;  /* 0x0000000000017941 */ /* 0x000fea0003800200 */
.L_x_18:
[----:B------:R-:W-:-:S04]  /*02a0*/  FADD R16, R16, R17 ;  /* 0x0000001110107221 */ /* 0x000fc80000000000 */
[----:B------:R-:W-:-:S04]  /*02b0*/  FADD R5, R15, R16 ;  /* 0x000000100f057221 */ /* 0x000fc80000000000 */
[----:B------:R-:W-:-:S07]  /*02c0*/  FADD R5, R12, R5 ;  /* 0x000000050c057221 */ /* 0x000fce0000000000 */
.L_x_17:
[----:B------:R-:W-:Y:S05]  /*02d0*/  BSYNC.RECONVERGENT B0 ;  /* 0x0000000000007941 */ /* 0x000fea0003800200 */
.L_x_16:
[----:B------:R-:W0:Y:S02]  /*02e0*/  LDC.64 R2, c[0x0][0x388] ;  /* 0x0000e200ff027b82 */ /* 0x000e240000000a00 */
[----:B0-----:R-:W-:-:S05]  /*02f0*/  IMAD.WIDE.U32 R2, R0, 0x4, R2 ;  /* 0x0000000400027825 */ /* 0x001fca00078e0002 */
[----:B------:R-:W-:Y:S01]  /*0300*/  STG.E desc[UR4][R2.64], R5 ;  /* 0x0000000502007986 */ /* 0x000fe2000c101904 */
[----:B------:R-:W-:Y:S05]  /*0310*/  EXIT ;  /* 0x000000000000794d */ /* 0x000fea0003800000 */
.L_x_20:
        /* <DEDUP_REMOVED lines=14> */
.L_x_32:


//--------------------- .text._Z15chain_reductionPKfPfi --------------------------
	.section	.text._Z15chain_reductionPKfPfi,"ax",@progbits
	.align	128
        .global         _Z15chain_reductionPKfPfi
        .type           _Z15chain_reductionPKfPfi,@function
        .size           _Z15chain_reductionPKfPfi,(.L_x_33 - _Z15chain_reductionPKfPfi)
        .other          _Z15chain_reductionPKfPfi,@"STO_CUDA_ENTRY STV_DEFAULT"
_Z15chain_reductionPKfPfi:
.text._Z15chain_reductionPKfPfi:
        /* <DEDUP_REMOVED lines=9> */
[----:B0-----:R-:W-:-:S02]  /*0090*/  IMAD R0, R3, UR6, R0 ;  /* 0x0000000603007c24 */ /* 0x001fc4000f8e0200 */
[----:B---3--:R-:W-:-:S03]  /*00a0*/  IMAD R3, R3, UR7, RZ ;  /* 0x0000000703037c24 */ /* 0x008fc6000f8e02ff */
[----:B-1----:R-:W-:-:S13]  /*00b0*/  ISETP.GE.AND P0, PT, R0, UR8, PT ;  /* 0x0000000800007c0c */ /* 0x002fda000bf06270 */
[----:B--2---:R-:W-:Y:S05]  /*00c0*/  @P0 BRA `(.L_x_22) ;  /* 0x0000000000f80947 */ /* 0x004fea0003800000 */
[----:B------:R-:W0:Y:S01]  /*00d0*/  I2F.U32.RP R8, R3 ;  /* 0x0000000300087306 */ /* 0x000e220000209000 */
[----:B------:R-:W-:Y:S01]  /*00e0*/  IMAD.IADD R2, R0, 0x1, R3 ;  /* 0x0000000100027824 */ /* 0x000fe200078e0203 */
[----:B------:R-:W-:Y:S01]  /*00f0*/  IADD3 R9, PT, PT, RZ, -R3, RZ ;  /* 0x80000003ff097210 */ /* 0x000fe20007ffe0ff */
[----:B------:R-:W-:Y:S01]  /*0100*/  BSSY.RECONVERGENT B1, `(.L_x_23) ;  /* 0x0000029000017945 */ /* 0x000fe20003800200 */
[----:B------:R-:W-:Y:S01]  /*0110*/  ISETP.NE.U32.AND P2, PT, R3, RZ, PT ;  /* 0x000000ff0300720c */ /* 0x000fe20003f45070 */
[----:B------:R-:W-:Y:S01]  /*0120*/  IMAD.MOV.U32 R12, RZ, RZ, R0 ;  /* 0x000000ffff0c7224 */ /* 0x000fe200078e0000 */
[C---:B------:R-:W-:Y:S02]  /*0130*/  ISETP.GE.AND P0, PT, R2.reuse, UR8, PT ;  /* 0x0000000802007c0c */ /* 0x040fe4000bf06270 */
[----:B------:R-:W-:Y:S02]  /*0140*/  VIMNMX R7, PT, PT, R2, UR8, !PT ;  /* 0x0000000802077c48 */ /* 0x000fe4000ffe0100 */
[----:B------:R-:W-:-:S04]  /*0150*/  SEL R6, RZ, 0x1, P0 ;  /* 0x00000001ff067807 */ /* 0x000fc80000000000 */
[----:B------:R-:W-:Y:S01]  /*0160*/  IADD3 R2, PT, PT, R7, -R2, -R6 ;  /* 0x8000000207027210 */ /* 0x000fe20007ffe806 */
[----:B0-----:R-:W0:Y:S02]  /*0170*/  MUFU.RCP R8, R8 ;  /* 0x0000000800087308 */ /* 0x001e240000001000 */
[----:B0-----:R-:W-:-:S06]  /*0180*/  VIADD R4, R8, 0xffffffe ;  /* 0x0ffffffe08047836 */ /* 0x001fcc0000000000 */
[----:B------:R0:W1:Y:S02]  /*0190*/  F2I.FTZ.U32.TRUNC.NTZ R5, R4 ;  /* 0x0000000400057305 */ /* 0x000064000021f000 */
[----:B0-----:R-:W-:Y:S01]  /*01a0*/  MOV R4, RZ ;  /* 0x000000ff00047202 */ /* 0x001fe20000000f00 */
[----:B-1----:R-:W-:-:S04]  /*01b0*/  IMAD R9, R9, R5, RZ ;  /* 0x0000000509097224 */ /* 0x002fc800078e02ff */
[----:B------:R-:W-:-:S06]  /*01c0*/  IMAD.HI.U32 R5, R5, R9, R4 ;  /* 0x0000000905057227 */ /* 0x000fcc00078e0004 */
[----:B------:R-:W-:-:S04]  /*01d0*/  IMAD.HI.U32 R5, R5, R2, RZ ;  /* 0x0000000205057227 */ /* 0x000fc800078e00ff */
[----:B------:R-:W-:-:S04]  /*01e0*/  IMAD.MOV R4, RZ, RZ, -R5 ;  /* 0x000000ffff047224 */ /* 0x000fc800078e0a05 */
[----:B------:R-:W-:-:S05]  /*01f0*/  IMAD R2, R3, R4, R2 ;  /* 0x0000000403027224 */ /* 0x000fca00078e0202 */
[----:B------:R-:W-:-:S13]  /*0200*/  ISETP.GE.U32.AND P0, PT, R2, R3, PT ;  /* 0x000000030200720c */ /* 0x000fda0003f06070 */
[----:B------:R-:W-:Y:S01]  /*0210*/  @P0 IADD3 R2, PT, PT, -R3, R2, RZ ;  /* 0x0000000203020210 */ /* 0x000fe20007ffe1ff */
[----:B------:R-:W-:-:S03]  /*0220*/  @P0 VIADD R5, R5, 0x1 ;  /* 0x0000000105050836 */ /* 0x000fc60000000000 */
[----:B------:R-:W-:-:S13]  /*0230*/  ISETP.GE.U32.AND P1, PT, R2, R3, PT ;  /* 0x000000030200720c */ /* 0x000fda0003f26070 */
[----:B------:R-:W-:Y:S02]  /*0240*/  @P1 IADD3 R5, PT, PT, R5, 0x1, RZ ;  /* 0x0000000105051810 */ /* 0x000fe40007ffe0ff */
[----:B------:R-:W-:-:S05]  /*0250*/  @!P2 LOP3.LUT R5, RZ, R3, RZ, 0x33, !PT ;  /* 0x00000003ff05a212 */ /* 0x000fca00078e33ff */
[----:B------:R-:W-:-:S05]  /*0260*/  IMAD.IADD R5, R6, 0x1, R5 ;  /* 0x0000000106057824 */ /* 0x000fca00078e0205 */
[C---:B------:R-:W-:Y:S02]  /*0270*/  LOP3.LUT R2, R5.reuse, 0x3, RZ, 0xc0, !PT ;  /* 0x0000000305027812 */ /* 0x040fe400078ec0ff */
[----:B------:R-:W-:Y:S02]  /*0280*/  ISETP.GE.U32.AND P1, PT, R5, 0x3, PT ;  /* 0x000000030500780c */ /* 0x000fe40003f26070 */
[----:B------:R-:W-:Y:S02]  /*0290*/  ISETP.NE.AND P0, PT, R2, 0x3, PT ;  /* 0x000000030200780c */ /* 0x000fe40003f05270 */
[----:B------:R-:W-:-:S11]  /*02a0*/  MOV R2, RZ ;  /* 0x000000ff00027202 */ /* 0x000fd60000000f00 */
[----:B------:R-:W-:Y:S05]  /*02b0*/  @!P0 BRA `(.L_x_24) ;  /* 0x0000000000348947 */ /* 0x000fea0003800000 */
[----:B------:R-:W0:Y:S01]  /*02c0*/  LDC.64 R6, c[0x0][0x380] ;  /* 0x0000e000ff067b82 */ /* 0x000e220000000a00 */
[----:B------:R-:W-:Y:S01]  /*02d0*/  IADD3 R5, PT, PT, R5, 0x1, RZ ;  /* 0x0000000105057810 */ /* 0x000fe20007ffe0ff */
[----:B------:R-:W-:Y:S01]  /*02e0*/  IMAD.MOV.U32 R2, RZ, RZ, RZ ;  /* 0x000000ffff027224 */ /* 0x000fe200078e00ff */
[----:B------:R-:W-:Y:S02]  /*02f0*/  MOV R12, R0 ;  /* 0x00000000000c7202 */ /* 0x000fe40000000f00 */
[----:B------:R-:W-:-:S04]  /*0300*/  LOP3.LUT R5, R5, 0x3, RZ, 0xc0, !PT ;  /* 0x0000000305057812 */ /* 0x000fc800078ec0ff */
[----:B------:R-:W-:-:S07]  /*0310*/  IADD3 R8, PT, PT, -R5, RZ, RZ ;  /* 0x000000ff05087210 */ /* 0x000fce0007ffe1ff */
.L_x_25:
[----:B0-----:R-:W-:-:S06]  /*0320*/  IMAD.WIDE R4, R12, 0x4, R6 ;  /* 0x000000040c047825 */ /* 0x001fcc00078e0206 */
[----:B------:R-:W2:Y:S01]  /*0330*/  LDG.E R5, desc[UR4][R4.64] ;  /* 0x0000000404057981 */ /* 0x000ea2000c1e1900 */
[----:B------:R-:W-:Y:S01]  /*0340*/  VIADD R8, R8, 0x1 ;  /* 0x0000000108087836 */ /* 0x000fe20000000000 */
[----:B------:R-:W-:-:S04]  /*0350*/  IADD3 R12, PT, PT, R3, R12, RZ ;  /* 0x0000000c030c7210 */ /* 0x000fc80007ffe0ff */
[----:B------:R-:W-:Y:S01]  /*0360*/  ISETP.NE.AND P0, PT, R8, RZ, PT ;  /* 0x000000ff0800720c */ /* 0x000fe20003f05270 */
[----:B--2---:R-:W-:-:S12]  /*0370*/  FADD R2, R5, R2 ;  /* 0x0000000205027221 */ /* 0x004fd80000000000 */
[----:B------:R-:W-:Y:S05]  /*0380*/  @P0 BRA `(.L_x_25) ;  /* 0xfffffffc00e40947 */ /* 0x000fea000383ffff */
.L_x_24:
[----:B------:R-:W-:Y:S05]  /*0390*/  BSYNC.RECONVERGENT B1 ;  /* 0x0000000000017941 */ /* 0x000fea0003800200 */
.L_x_23:
[----:B------:R-:W-:Y:S05]  /*03a0*/  @!P1 BRA `(.L_x_22) ;  /* 0x0000000000409947 */ /* 0x000fea0003800000 */
.L_x_26:
[----:B------:R-:W0:Y:S02]  /*03b0*/  LDC.64 R4, c[0x0][0x380] ;  /* 0x0000e000ff047b82 */ /* 0x000e240000000a00 */
[----:B0-----:R-:W-:-:S04]  /*03c0*/  IMAD.WIDE R10, R12, 0x4, R4 ;  /* 0x000000040c0a7825 */ /* 0x001fc800078e0204 */
[C---:B------:R-:W-:Y:S02]  /*03d0*/  IMAD.WIDE R4, R3.reuse, 0x4, R10 ;  /* 0x0000000403047825 */ /* 0x040fe400078e020a */
[----:B------:R-:W2:Y:S02]  /*03e0*/  LDG.E R11, desc[UR4][R10.64] ;  /* 0x000000040a0b7981 */ /* 0x000ea4000c1e1900 */
[C---:B------:R-:W-:Y:S02]  /*03f0*/  IMAD.WIDE R6, R3.reuse, 0x4, R4 ;  /* 0x0000000403067825 */ /* 0x040fe400078e0204 */
[----:B------:R-:W3:Y:S02]  /*0400*/  LDG.E R5, desc[UR4][R4.64] ;  /* 0x0000000404057981 */ /* 0x000ee4000c1e1900 */
[C---:B------:R-:W-:Y:S02]  /*0410*/  IMAD.WIDE R8, R3.reuse, 0x4, R6 ;  /* 0x0000000403087825 */ /* 0x040fe400078e0206 */
[----:B------:R-:W4:Y:S04]  /*0420*/  LDG.E R7, desc[UR4][R6.64] ;  /* 0x0000000406077981 */ /* 0x000f28000c1e1900 */
[----:B------:R-:W5:Y:S01]  /*0430*/  LDG.E R9, desc[UR4][R8.64] ;  /* 0x0000000408097981 */ /* 0x000f62000c1e1900 */
[----:B------:R-:W-:-:S04]  /*0440*/  LEA R12, R3, R12, 0x2 ;  /* 0x0000000c030c7211 */ /* 0x000fc800078e10ff */
[----:B------:R-:W-:Y:S01]  /*0450*/  ISETP.GE.AND P0, PT, R12, UR8, PT ;  /* 0x000000080c007c0c */ /* 0x000fe2000bf06270 */
[----:B--2---:R-:W-:-:S04]  /*0460*/  FADD R2, R11, R2 ;  /* 0x000000020b027221 */ /* 0x004fc80000000000 */
[----:B---3--:R-:W-:-:S04]  /*0470*/  FADD R2, R2, R5 ;  /* 0x0000000502027221 */ /* 0x008fc80000000000 */
[----:B----4-:R-:W-:-:S04]  /*0480*/  FADD R2, R2, R7 ;  /* 0x0000000702027221 */ /* 0x010fc80000000000 */
[----:B-----5:R-:W-:Y:S01]  /*0490*/  FADD R2, R2, R9 ;  /* 0x0000000902027221 */ /* 0x020fe20000000000 */
[----:B------:R-:W-:Y:S06]  /*04a0*/  @!P0 BRA `(.L_x_26) ;  /* 0xfffffffc00c08947 */ /* 0x000fec000383ffff */
.L_x_22:
[----:B------:R-:W-:Y:S05]  /*04b0*/  BSYNC.RECONVERGENT B0 ;  /* 0x0000000000007941 */ /* 0x000fea0003800200 */
.L_x_21:
[----:B------:R-:W0:Y:S02]  /*04c0*/  LDC.64 R4, c[0x0][0x388] ;  /* 0x0000e200ff047b82 */ /* 0x000e240000000a00 */
[----:B0-----:R-:W-:-:S05]  /*04d0*/  IMAD.WIDE.U32 R4, R0, 0x4, R4 ;  /* 0x0000000400047825 */ /* 0x001fca00078e0004 */
[----:B------:R-:W-:Y:S01]  /*04e0*/  STG.E desc[UR4][R4.64], R2 ;  /* 0x0000000204007986 */ /* 0x000fe2000c101904 */
[----:B------:R-:W-:Y:S05]  /*04f0*/  EXIT ;  /* 0x000000000000794d */ /* 0x000fea0003800000 */
.L_x_27:
        /* <DEDUP_REMOVED lines=16> */
.L_x_33:


//--------------------- .nv.shared.reserved.0     --------------------------
	.section	.nv.shared.reserved.0,"aw",@nobits
	.weak		__nv_reservedSMEM_offset_0_alias
	.size		__nv_reservedSMEM_offset_0_alias, 0, 64
	.other		__nv_reservedSMEM_offset_0_alias,@"STO_CUDA_RESERVED_SHARED STV_DEFAULT"
__nv_reservedSMEM_offset_0_alias:
	.zero		0
	.zero		64


//--------------------- .nv.constant0._Z21chain_matmul_unrolledPKfS0_Pfi --------------------------
	.section	.nv.constant0._Z21chain_matmul_unrolledPKfS0_Pfi,"a",@progbits
	.sectionflags	@""
	.align	4
.nv.constant0._Z21chain_matmul_unrolledPKfS0_Pfi:
	.zero		924


//--------------------- .nv.constant0._Z16chain_matmul_badPKfS0_Pfi --------------------------
	.section	.nv.constant0._Z16chain_matmul_badPKfS0_Pfi,"a",@progbits
	.sectionflags	@""
	.align	4
.nv.constant0._Z16chain_matmul_badPKfS0_Pfi:
	.zero		924


//--------------------- .nv.constant0._Z19independent_computePfi --------------------------
	.section	.nv.constant0._Z19independent_computePfi,"a",@progbits
	.sectionflags	@""
	.align	4
.nv.constant0._Z19independent_computePfi:
	.zero		908


//--------------------- .nv.constant0._Z15chained_computePfi --------------------------
	.section	.nv.constant0._Z15chained_computePfi,"a",@progbits
	.sectionflags	@""
	.align	4
.nv.constant0._Z15chained_computePfi:
	.zero		908


//--------------------- .nv.constant0._Z21multi_accum_reductionPKfPfi --------------------------
	.section	.nv.constant0._Z21multi_accum_reductionPKfPfi,"a",@progbits
	.sectionflags	@""
	.align	4
.nv.constant0._Z21multi_accum_reductionPKfPfi:
	.zero		916


//--------------------- .nv.constant0._Z15chain_reductionPKfPfi --------------------------
	.section	.nv.constant0._Z15chain_reductionPKfPfi,"a",@progbits
	.sectionflags	@""
	.align	4
.nv.constant0._Z15chain_reductionPKfPfi:
	.zero		916


//--------------------- SYMBOLS --------------------------

	.type		.nv.reservedSmem.offset0,@object
	.size		.nv.reservedSmem.offset0,0x4
